//
// Generated by NVIDIA NVVM Compiler
//
// Compiler Build ID: CL-36424714
// Cuda compilation tools, release 13.0, V13.0.88
// Based on NVVM 20.0.0
//

.version 9.0
.target sm_100
.address_size 64

	// .globl	msw_batch_f32
.extern .shared .align 16 .b8 shmem[];

.visible .entry msw_batch_f32(
	.param .u64 .ptr .align 1 msw_batch_f32_param_0,
	.param .u64 .ptr .align 1 msw_batch_f32_param_1,
	.param .u32 msw_batch_f32_param_2,
	.param .u32 msw_batch_f32_param_3,
	.param .u32 msw_batch_f32_param_4,
	.param .u64 .ptr .align 1 msw_batch_f32_param_5
)
{
	.reg .pred 	%p<31>;
	.reg .b32 	%r<106>;
	.reg .b32 	%f<97>;
	.reg .b64 	%rd<30>;

	ld.param.u64 	%rd3, [msw_batch_f32_param_0];
	ld.param.u64 	%rd4, [msw_batch_f32_param_1];
	ld.param.u32 	%r47, [msw_batch_f32_param_2];
	ld.param.u32 	%r49, [msw_batch_f32_param_3];
	ld.param.u32 	%r48, [msw_batch_f32_param_4];
	ld.param.u64 	%rd5, [msw_batch_f32_param_5];
	cvta.to.global.u64 	%rd1, %rd5;
	mov.u32 	%r1, %ctaid.y;
	setp.ge.s32 	%p1, %r1, %r49;
	@%p1 bra 	$L__BB0_32;
	cvta.to.global.u64 	%rd6, %rd4;
	mul.wide.u32 	%rd7, %r1, 4;
	add.s64 	%rd8, %rd6, %rd7;
	ld.global.nc.u32 	%r2, [%rd8];
	setp.lt.s32 	%p2, %r2, 1;
	@%p2 bra 	$L__BB0_32;
	add.s32 	%r50, %r48, %r2;
	add.s32 	%r3, %r50, -1;
	mul.lo.s32 	%r51, %r1, %r47;
	shl.b32 	%r4, %r51, 1;
	mov.u32 	%r52, %ctaid.x;
	mov.u32 	%r5, %ntid.x;
	mul.lo.s32 	%r101, %r52, %r5;
	mov.u32 	%r7, %tid.x;
	add.s32 	%r98, %r101, %r7;
	mov.u32 	%r53, %nctaid.x;
	mul.lo.s32 	%r9, %r53, %r5;
	min.s32 	%r10, %r3, %r47;
	setp.ge.s32 	%p3, %r98, %r10;
	@%p3 bra 	$L__BB0_9;
	add.s32 	%r54, %r98, %r9;
	max.s32 	%r55, %r10, %r54;
	setp.lt.s32 	%p4, %r54, %r10;
	selp.u32 	%r56, 1, 0, %p4;
	add.s32 	%r57, %r54, %r56;
	sub.s32 	%r58, %r55, %r57;
	div.u32 	%r59, %r58, %r9;
	add.s32 	%r11, %r59, %r56;
	and.b32  	%r60, %r11, 3;
	setp.eq.s32 	%p5, %r60, 3;
	@%p5 bra 	$L__BB0_6;
	add.s32 	%r62, %r11, 1;
	and.b32  	%r12, %r62, 3;
	mov.b32 	%r97, 0;
	mul.wide.s32 	%rd11, %r47, 4;
$L__BB0_5:
	.pragma "nounroll";
	add.s32 	%r63, %r98, %r4;
	mul.wide.s32 	%rd9, %r63, 4;
	add.s64 	%rd10, %rd1, %rd9;
	mov.b32 	%r64, 2143289344;
	st.global.u32 	[%rd10], %r64;
	add.s64 	%rd12, %rd10, %rd11;
	st.global.u32 	[%rd12], %r64;
	add.s32 	%r98, %r98, %r9;
	add.s32 	%r97, %r97, 1;
	setp.ne.s32 	%p6, %r97, %r12;
	@%p6 bra 	$L__BB0_5;
$L__BB0_6:
	setp.lt.u32 	%p7, %r11, 3;
	@%p7 bra 	$L__BB0_9;
	mul.wide.s32 	%rd15, %r47, 4;
	mul.wide.s32 	%rd17, %r9, 4;
	shl.b32 	%r67, %r9, 2;
$L__BB0_8:
	add.s32 	%r65, %r98, %r4;
	mul.wide.s32 	%rd13, %r65, 4;
	add.s64 	%rd14, %rd1, %rd13;
	mov.b32 	%r66, 2143289344;
	st.global.u32 	[%rd14], %r66;
	add.s64 	%rd16, %rd14, %rd15;
	st.global.u32 	[%rd16], %r66;
	add.s64 	%rd18, %rd14, %rd17;
	st.global.u32 	[%rd18], %r66;
	add.s64 	%rd19, %rd18, %rd15;
	st.global.u32 	[%rd19], %r66;
	add.s64 	%rd20, %rd18, %rd17;
	st.global.u32 	[%rd20], %r66;
	add.s64 	%rd21, %rd20, %rd15;
	st.global.u32 	[%rd21], %r66;
	add.s64 	%rd22, %rd20, %rd17;
	st.global.u32 	[%rd22], %r66;
	add.s64 	%rd23, %rd22, %rd15;
	st.global.u32 	[%rd23], %r66;
	add.s32 	%r98, %r67, %r98;
	setp.lt.s32 	%p8, %r98, %r10;
	@%p8 bra 	$L__BB0_8;
$L__BB0_9:
	shl.b32 	%r68, %r2, 2;
	mov.u32 	%r69, shmem;
	add.s32 	%r20, %r69, %r68;
	setp.ge.u32 	%p9, %r7, %r2;
	@%p9 bra 	$L__BB0_12;
	cvt.rn.f32.u32 	%f21, %r2;
	mov.f32 	%f22, 0f40C90FDB;
	div.rn.f32 	%f1, %f22, %f21;
	mov.u32 	%r100, %r7;
$L__BB0_11:
	cvt.rn.f32.s32 	%f23, %r100;
	mul.f32 	%f24, %f1, %f23;
	sin.approx.f32 	%f25, %f24;
	cos.approx.f32 	%f26, %f24;
	shl.b32 	%r70, %r100, 2;
	add.s32 	%r71, %r20, %r70;
	st.shared.f32 	[%r71], %f25;
	add.s32 	%r73, %r69, %r70;
	st.shared.f32 	[%r73], %f26;
	add.s32 	%r100, %r100, %r5;
	setp.lt.s32 	%p10, %r100, %r2;
	@%p10 bra 	$L__BB0_11;
$L__BB0_12:
	bar.sync 	0;
	setp.ge.s32 	%p11, %r101, %r47;
	@%p11 bra 	$L__BB0_32;
	add.s32 	%r23, %r20, %r68;
	add.s32 	%r24, %r47, -1;
	and.b32  	%r25, %r2, 3;
	and.b32  	%r75, %r2, 2147483644;
	neg.s32 	%r26, %r75;
	cvta.to.global.u64 	%rd2, %rd3;
	mul.wide.s32 	%rd28, %r47, 4;
$L__BB0_14:
	max.s32 	%r28, %r101, %r3;
	add.s32 	%r76, %r5, %r101;
	add.s32 	%r77, %r76, -1;
	min.u32 	%r29, %r77, %r24;
	setp.gt.s32 	%p12, %r28, %r29;
	@%p12 bra 	$L__BB0_31;
	sub.s32 	%r78, %r2, %r28;
	add.s32 	%r30, %r78, %r29;
	setp.ge.s32 	%p13, %r7, %r30;
	@%p13 bra 	$L__BB0_18;
	sub.s32 	%r79, %r28, %r2;
	add.s32 	%r31, %r79, 1;
	mov.u32 	%r102, %r7;
$L__BB0_17:
	add.s32 	%r80, %r31, %r102;
	mul.wide.s32 	%rd24, %r80, 4;
	add.s64 	%rd25, %rd2, %rd24;
	ld.global.nc.f32 	%f27, [%rd25];
	shl.b32 	%r81, %r102, 2;
	add.s32 	%r82, %r23, %r81;
	st.shared.f32 	[%r82], %f27;
	add.s32 	%r102, %r102, %r5;
	setp.lt.s32 	%p14, %r102, %r30;
	@%p14 bra 	$L__BB0_17;
$L__BB0_18:
	bar.sync 	0;
	add.s32 	%r34, %r101, %r7;
	setp.lt.s32 	%p15, %r34, %r28;
	setp.gt.s32 	%p16, %r34, %r29;
	or.pred  	%p17, %p15, %p16;
	@%p17 bra 	$L__BB0_30;
	setp.lt.u32 	%p18, %r2, 4;
	sub.s32 	%r35, %r34, %r28;
	mov.f32 	%f95, 0f00000000;
	mov.b32 	%r105, 0;
	mov.f32 	%f94, %f95;
	@%p18 bra 	$L__BB0_22;
	shl.b32 	%r85, %r35, 2;
	shl.b32 	%r86, %r2, 3;
	add.s32 	%r87, %r86, %r85;
	add.s32 	%r36, %r87, 8;
	mov.f32 	%f95, 0f00000000;
	mov.u32 	%r103, shmem;
	mov.u32 	%r104, %r26;
$L__BB0_21:
	.pragma "nounroll";
	and.b32  	%r105, %r2, 2147483644;
	add.s32 	%r88, %r103, %r36;
	ld.shared.f32 	%f31, [%r88+-8];
	ld.shared.v4.f32 	{%f32, %f33, %f34, %f35}, [%r103];
	fma.rn.f32 	%f36, %f32, %f31, %f94;
	shl.b32 	%r89, %r2, 2;
	add.s32 	%r90, %r103, %r89;
	ld.shared.f32 	%f37, [%r90];
	fma.rn.f32 	%f38, %f37, %f31, %f95;
	ld.shared.f32 	%f39, [%r88+-4];
	fma.rn.f32 	%f40, %f33, %f39, %f36;
	ld.shared.f32 	%f41, [%r90+4];
	fma.rn.f32 	%f42, %f41, %f39, %f38;
	ld.shared.f32 	%f43, [%r88];
	fma.rn.f32 	%f44, %f34, %f43, %f40;
	ld.shared.f32 	%f45, [%r90+8];
	fma.rn.f32 	%f46, %f45, %f43, %f42;
	ld.shared.f32 	%f47, [%r88+4];
	fma.rn.f32 	%f94, %f35, %f47, %f44;
	ld.shared.f32 	%f48, [%r90+12];
	fma.rn.f32 	%f95, %f48, %f47, %f46;
	add.s32 	%r104, %r104, 4;
	add.s32 	%r103, %r103, 16;
	setp.ne.s32 	%p19, %r104, 0;
	@%p19 bra 	$L__BB0_21;
$L__BB0_22:
	setp.eq.s32 	%p20, %r25, 0;
	@%p20 bra 	$L__BB0_26;
	setp.eq.s32 	%p21, %r25, 1;
	add.s32 	%r91, %r35, %r105;
	shl.b32 	%r92, %r91, 2;
	add.s32 	%r43, %r23, %r92;
	ld.shared.f32 	%f49, [%r43];
	shl.b32 	%r93, %r105, 2;
	mov.u32 	%r94, shmem;
	add.s32 	%r44, %r94, %r93;
	ld.shared.f32 	%f50, [%r44];
	fma.rn.f32 	%f94, %f50, %f49, %f94;
	add.s32 	%r45, %r20, %r93;
	ld.shared.f32 	%f51, [%r45];
	fma.rn.f32 	%f95, %f51, %f49, %f95;
	@%p21 bra 	$L__BB0_26;
	setp.eq.s32 	%p22, %r25, 2;
	ld.shared.f32 	%f52, [%r43+4];
	ld.shared.f32 	%f53, [%r44+4];
	fma.rn.f32 	%f94, %f53, %f52, %f94;
	ld.shared.f32 	%f54, [%r45+4];
	fma.rn.f32 	%f95, %f54, %f52, %f95;
	@%p22 bra 	$L__BB0_26;
	ld.shared.f32 	%f55, [%r43+8];
	ld.shared.f32 	%f56, [%r44+8];
	fma.rn.f32 	%f94, %f56, %f55, %f94;
	ld.shared.f32 	%f57, [%r45+8];
	fma.rn.f32 	%f95, %f57, %f55, %f95;
$L__BB0_26:
	abs.f32 	%f58, %f94;
	setp.leu.f32 	%p23, %f58, 0f3A83126F;
	@%p23 bra 	$L__BB0_28;
	div.rn.f32 	%f59, %f95, %f94;
	abs.f32 	%f60, %f59;
	setp.gt.f32 	%p25, %f60, 0f3F800000;
	rcp.approx.ftz.f32 	%f61, %f60;
	selp.f32 	%f62, %f61, %f60, %p25;
	mul.f32 	%f63, %f62, %f62;
	fma.rn.f32 	%f64, %f63, 0f3B2090AA, 0fBC6BE14F;
	fma.rn.f32 	%f65, %f64, %f63, 0f3D23397E;
	fma.rn.f32 	%f66, %f65, %f63, 0fBD948A7A;
	fma.rn.f32 	%f67, %f66, %f63, 0f3DD76B21;
	fma.rn.f32 	%f68, %f67, %f63, 0fBE111E88;
	fma.rn.f32 	%f69, %f68, %f63, 0f3E4CAF60;
	fma.rn.f32 	%f70, %f69, %f63, 0fBEAAAA27;
	mul.f32 	%f71, %f63, %f70;
	fma.rn.f32 	%f72, %f71, %f62, %f62;
	neg.f32 	%f73, %f72;
	fma.rn.f32 	%f74, 0f3F6EE581, 0f3FD774EB, %f73;
	selp.f32 	%f75, %f74, %f72, %p25;
	setp.num.f32 	%p26, %f60, %f60;
	copysign.f32 	%f76, %f59, %f75;
	selp.f32 	%f96, %f76, %f75, %p26;
	bra.uni 	$L__BB0_29;
$L__BB0_28:
	setp.lt.f32 	%p24, %f95, 0f00000000;
	selp.f32 	%f96, 0fC0490FDB, 0f40490FDB, %p24;
$L__BB0_29:
	setp.lt.f32 	%p27, %f94, 0f00000000;
	add.f32 	%f77, %f96, 0f40490FDB;
	selp.f32 	%f78, %f77, %f96, %p27;
	add.f32 	%f79, %f78, 0f3FC90FDB;
	setp.lt.f32 	%p28, %f79, 0f00000000;
	add.f32 	%f80, %f79, 0f40C90FDB;
	selp.f32 	%f81, %f80, %f79, %p28;
	setp.gt.f32 	%p29, %f81, 0f40C90FDB;
	add.f32 	%f82, %f81, 0fC0C90FDB;
	selp.f32 	%f83, %f82, %f81, %p29;
	sin.approx.f32 	%f84, %f83;
	cos.approx.f32 	%f85, %f83;
	add.s32 	%r95, %r34, %r4;
	mul.wide.s32 	%rd26, %r95, 4;
	add.s64 	%rd27, %rd1, %rd26;
	st.global.f32 	[%rd27], %f84;
	add.f32 	%f86, %f84, %f85;
	mul.f32 	%f87, %f86, 0f3F3504F3;
	add.s64 	%rd29, %rd27, %rd28;
	st.global.f32 	[%rd29], %f87;
$L__BB0_30:
	bar.sync 	0;
$L__BB0_31:
	add.s32 	%r101, %r101, %r9;
	setp.lt.s32 	%p30, %r101, %r47;
	@%p30 bra 	$L__BB0_14;
$L__BB0_32:
	ret;

}
	// .globl	msw_many_series_one_param_time_major_f32
.visible .entry msw_many_series_one_param_time_major_f32(
	.param .u64 .ptr .align 1 msw_many_series_one_param_time_major_f32_param_0,
	.param .u32 msw_many_series_one_param_time_major_f32_param_1,
	.param .u32 msw_many_series_one_param_time_major_f32_param_2,
	.param .u32 msw_many_series_one_param_time_major_f32_param_3,
	.param .u64 .ptr .align 1 msw_many_series_one_param_time_major_f32_param_4,
	.param .u64 .ptr .align 1 msw_many_series_one_param_time_major_f32_param_5
)
{
	.reg .pred 	%p<31>;
	.reg .b32 	%r<111>;
	.reg .b32 	%f<97>;
	.reg .b64 	%rd<33>;

	ld.param.u32 	%r46, [msw_many_series_one_param_time_major_f32_param_1];
	ld.param.u32 	%r47, [msw_many_series_one_param_time_major_f32_param_2];
	ld.param.u32 	%r48, [msw_many_series_one_param_time_major_f32_param_3];
	ld.param.u64 	%rd3, [msw_many_series_one_param_time_major_f32_param_4];
	ld.param.u64 	%rd4, [msw_many_series_one_param_time_major_f32_param_5];
	cvta.to.global.u64 	%rd1, %rd4;
	setp.lt.s32 	%p1, %r46, 1;
	@%p1 bra 	$L__BB1_32;
	mov.u32 	%r1, %ctaid.y;
	setp.ge.s32 	%p2, %r1, %r47;
	@%p2 bra 	$L__BB1_32;
	cvta.to.global.u64 	%rd5, %rd3;
	mul.wide.u32 	%rd6, %r1, 4;
	add.s64 	%rd7, %rd5, %rd6;
	ld.global.nc.u32 	%r49, [%rd7];
	add.s32 	%r50, %r46, %r49;
	add.s32 	%r2, %r50, -1;
	mov.u32 	%r51, %ctaid.x;
	mov.u32 	%r3, %ntid.x;
	mul.lo.s32 	%r106, %r51, %r3;
	mov.u32 	%r5, %tid.x;
	add.s32 	%r103, %r106, %r5;
	mov.u32 	%r52, %nctaid.x;
	mul.lo.s32 	%r7, %r52, %r3;
	min.s32 	%r8, %r2, %r48;
	setp.ge.s32 	%p3, %r103, %r8;
	@%p3 bra 	$L__BB1_9;
	shl.b32 	%r9, %r47, 1;
	add.s32 	%r53, %r103, %r7;
	max.s32 	%r54, %r8, %r53;
	setp.lt.s32 	%p4, %r53, %r8;
	selp.u32 	%r55, 1, 0, %p4;
	add.s32 	%r56, %r53, %r55;
	sub.s32 	%r57, %r54, %r56;
	div.u32 	%r58, %r57, %r7;
	add.s32 	%r10, %r58, %r55;
	and.b32  	%r59, %r10, 3;
	setp.eq.s32 	%p5, %r59, 3;
	@%p5 bra 	$L__BB1_6;
	add.s32 	%r61, %r10, 1;
	and.b32  	%r11, %r61, 3;
	mov.b32 	%r102, 0;
	mul.wide.s32 	%rd10, %r47, 4;
$L__BB1_5:
	.pragma "nounroll";
	mad.lo.s32 	%r62, %r103, %r9, %r1;
	mul.wide.s32 	%rd8, %r62, 4;
	add.s64 	%rd9, %rd1, %rd8;
	mov.b32 	%r63, 2143289344;
	st.global.u32 	[%rd9], %r63;
	add.s64 	%rd11, %rd9, %rd10;
	st.global.u32 	[%rd11], %r63;
	add.s32 	%r103, %r103, %r7;
	add.s32 	%r102, %r102, 1;
	setp.ne.s32 	%p6, %r102, %r11;
	@%p6 bra 	$L__BB1_5;
$L__BB1_6:
	setp.lt.u32 	%p7, %r10, 3;
	@%p7 bra 	$L__BB1_9;
	mul.wide.s32 	%rd14, %r47, 4;
$L__BB1_8:
	mad.lo.s32 	%r64, %r103, %r9, %r1;
	mul.wide.s32 	%rd12, %r64, 4;
	add.s64 	%rd13, %rd1, %rd12;
	mov.b32 	%r65, 2143289344;
	st.global.u32 	[%rd13], %r65;
	add.s64 	%rd15, %rd13, %rd14;
	st.global.u32 	[%rd15], %r65;
	add.s32 	%r66, %r103, %r7;
	mad.lo.s32 	%r67, %r66, %r9, %r1;
	mul.wide.s32 	%rd16, %r67, 4;
	add.s64 	%rd17, %rd1, %rd16;
	st.global.u32 	[%rd17], %r65;
	add.s64 	%rd18, %rd17, %rd14;
	st.global.u32 	[%rd18], %r65;
	add.s32 	%r68, %r66, %r7;
	mad.lo.s32 	%r69, %r68, %r9, %r1;
	mul.wide.s32 	%rd19, %r69, 4;
	add.s64 	%rd20, %rd1, %rd19;
	st.global.u32 	[%rd20], %r65;
	add.s64 	%rd21, %rd20, %rd14;
	st.global.u32 	[%rd21], %r65;
	add.s32 	%r70, %r68, %r7;
	mad.lo.s32 	%r71, %r70, %r9, %r1;
	mul.wide.s32 	%rd22, %r71, 4;
	add.s64 	%rd23, %rd1, %rd22;
	st.global.u32 	[%rd23], %r65;
	add.s64 	%rd24, %rd23, %rd14;
	st.global.u32 	[%rd24], %r65;
	add.s32 	%r103, %r70, %r7;
	setp.lt.s32 	%p8, %r103, %r8;
	@%p8 bra 	$L__BB1_8;
$L__BB1_9:
	shl.b32 	%r72, %r46, 2;
	mov.u32 	%r73, shmem;
	add.s32 	%r19, %r73, %r72;
	setp.ge.u32 	%p9, %r5, %r46;
	@%p9 bra 	$L__BB1_12;
	cvt.rn.f32.u32 	%f21, %r46;
	mov.f32 	%f22, 0f40C90FDB;
	div.rn.f32 	%f1, %f22, %f21;
	mov.u32 	%r105, %r5;
$L__BB1_11:
	cvt.rn.f32.s32 	%f23, %r105;
	mul.f32 	%f24, %f1, %f23;
	sin.approx.f32 	%f25, %f24;
	cos.approx.f32 	%f26, %f24;
	shl.b32 	%r74, %r105, 2;
	add.s32 	%r75, %r19, %r74;
	st.shared.f32 	[%r75], %f25;
	add.s32 	%r77, %r73, %r74;
	st.shared.f32 	[%r77], %f26;
	add.s32 	%r105, %r105, %r3;
	setp.lt.s32 	%p10, %r105, %r46;
	@%p10 bra 	$L__BB1_11;
$L__BB1_12:
	bar.sync 	0;
	setp.ge.s32 	%p11, %r106, %r48;
	@%p11 bra 	$L__BB1_32;
	add.s32 	%r22, %r19, %r72;
	and.b32  	%r23, %r46, 3;
	and.b32  	%r24, %r46, 2147483644;
	neg.s32 	%r25, %r24;
	shl.b32 	%r78, %r46, 3;
	add.s32 	%r26, %r78, 8;
	mul.wide.s32 	%rd30, %r47, 4;
$L__BB1_14:
	max.s32 	%r29, %r106, %r2;
	add.s32 	%r79, %r3, %r106;
	add.s32 	%r80, %r79, -1;
	add.s32 	%r81, %r48, -1;
	min.u32 	%r30, %r80, %r81;
	setp.gt.s32 	%p12, %r29, %r30;
	@%p12 bra 	$L__BB1_31;
	sub.s32 	%r82, %r46, %r29;
	add.s32 	%r31, %r82, %r30;
	setp.ge.s32 	%p13, %r5, %r31;
	@%p13 bra 	$L__BB1_18;
	sub.s32 	%r83, %r29, %r46;
	add.s32 	%r32, %r83, 1;
	mov.u32 	%r107, %r5;
$L__BB1_17:
	ld.param.u64 	%rd32, [msw_many_series_one_param_time_major_f32_param_0];
	add.s32 	%r84, %r32, %r107;
	mad.lo.s32 	%r85, %r84, %r47, %r1;
	cvta.to.global.u64 	%rd25, %rd32;
	mul.wide.s32 	%rd26, %r85, 4;
	add.s64 	%rd27, %rd25, %rd26;
	ld.global.nc.f32 	%f27, [%rd27];
	shl.b32 	%r86, %r107, 2;
	add.s32 	%r87, %r22, %r86;
	st.shared.f32 	[%r87], %f27;
	add.s32 	%r107, %r107, %r3;
	setp.lt.s32 	%p14, %r107, %r31;
	@%p14 bra 	$L__BB1_17;
$L__BB1_18:
	bar.sync 	0;
	add.s32 	%r35, %r106, %r5;
	setp.lt.s32 	%p15, %r35, %r29;
	setp.gt.s32 	%p16, %r35, %r30;
	or.pred  	%p17, %p15, %p16;
	@%p17 bra 	$L__BB1_30;
	setp.lt.u32 	%p18, %r46, 4;
	sub.s32 	%r36, %r35, %r29;
	mov.f32 	%f95, 0f00000000;
	mov.b32 	%r110, 0;
	mov.f32 	%f94, %f95;
	@%p18 bra 	$L__BB1_22;
	mov.f32 	%f95, 0f00000000;
	mov.u32 	%r108, shmem;
	mov.u32 	%r109, %r25;
$L__BB1_21:
	.pragma "nounroll";
	shl.b32 	%r90, %r36, 2;
	add.s32 	%r91, %r26, %r90;
	add.s32 	%r92, %r108, %r91;
	ld.shared.f32 	%f31, [%r92+-8];
	ld.shared.v4.f32 	{%f32, %f33, %f34, %f35}, [%r108];
	fma.rn.f32 	%f36, %f32, %f31, %f94;
	add.s32 	%r93, %r108, %r72;
	ld.shared.f32 	%f37, [%r93];
	fma.rn.f32 	%f38, %f37, %f31, %f95;
	ld.shared.f32 	%f39, [%r92+-4];
	fma.rn.f32 	%f40, %f33, %f39, %f36;
	ld.shared.f32 	%f41, [%r93+4];
	fma.rn.f32 	%f42, %f41, %f39, %f38;
	ld.shared.f32 	%f43, [%r92];
	fma.rn.f32 	%f44, %f34, %f43, %f40;
	ld.shared.f32 	%f45, [%r93+8];
	fma.rn.f32 	%f46, %f45, %f43, %f42;
	ld.shared.f32 	%f47, [%r92+4];
	fma.rn.f32 	%f94, %f35, %f47, %f44;
	ld.shared.f32 	%f48, [%r93+12];
	fma.rn.f32 	%f95, %f48, %f47, %f46;
	add.s32 	%r109, %r109, 4;
	add.s32 	%r108, %r108, 16;
	setp.ne.s32 	%p19, %r109, 0;
	mov.u32 	%r110, %r24;
	@%p19 bra 	$L__BB1_21;
$L__BB1_22:
	setp.eq.s32 	%p20, %r23, 0;
	@%p20 bra 	$L__BB1_26;
	setp.eq.s32 	%p21, %r23, 1;
	add.s32 	%r94, %r36, %r110;
	shl.b32 	%r95, %r94, 2;
	add.s32 	%r42, %r22, %r95;
	ld.shared.f32 	%f49, [%r42];
	shl.b32 	%r96, %r110, 2;
	mov.u32 	%r97, shmem;
	add.s32 	%r43, %r97, %r96;
	ld.shared.f32 	%f50, [%r43];
	fma.rn.f32 	%f94, %f50, %f49, %f94;
	add.s32 	%r44, %r19, %r96;
	ld.shared.f32 	%f51, [%r44];
	fma.rn.f32 	%f95, %f51, %f49, %f95;
	@%p21 bra 	$L__BB1_26;
	setp.eq.s32 	%p22, %r23, 2;
	ld.shared.f32 	%f52, [%r42+4];
	ld.shared.f32 	%f53, [%r43+4];
	fma.rn.f32 	%f94, %f53, %f52, %f94;
	ld.shared.f32 	%f54, [%r44+4];
	fma.rn.f32 	%f95, %f54, %f52, %f95;
	@%p22 bra 	$L__BB1_26;
	ld.shared.f32 	%f55, [%r42+8];
	ld.shared.f32 	%f56, [%r43+8];
	fma.rn.f32 	%f94, %f56, %f55, %f94;
	ld.shared.f32 	%f57, [%r44+8];
	fma.rn.f32 	%f95, %f57, %f55, %f95;
$L__BB1_26:
	abs.f32 	%f58, %f94;
	setp.leu.f32 	%p23, %f58, 0f3A83126F;
	@%p23 bra 	$L__BB1_28;
	div.rn.f32 	%f59, %f95, %f94;
	abs.f32 	%f60, %f59;
	setp.gt.f32 	%p25, %f60, 0f3F800000;
	rcp.approx.ftz.f32 	%f61, %f60;
	selp.f32 	%f62, %f61, %f60, %p25;
	mul.f32 	%f63, %f62, %f62;
	fma.rn.f32 	%f64, %f63, 0f3B2090AA, 0fBC6BE14F;
	fma.rn.f32 	%f65, %f64, %f63, 0f3D23397E;
	fma.rn.f32 	%f66, %f65, %f63, 0fBD948A7A;
	fma.rn.f32 	%f67, %f66, %f63, 0f3DD76B21;
	fma.rn.f32 	%f68, %f67, %f63, 0fBE111E88;
	fma.rn.f32 	%f69, %f68, %f63, 0f3E4CAF60;
	fma.rn.f32 	%f70, %f69, %f63, 0fBEAAAA27;
	mul.f32 	%f71, %f63, %f70;
	fma.rn.f32 	%f72, %f71, %f62, %f62;
	neg.f32 	%f73, %f72;
	fma.rn.f32 	%f74, 0f3F6EE581, 0f3FD774EB, %f73;
	selp.f32 	%f75, %f74, %f72, %p25;
	setp.num.f32 	%p26, %f60, %f60;
	copysign.f32 	%f76, %f59, %f75;
	selp.f32 	%f96, %f76, %f75, %p26;
	bra.uni 	$L__BB1_29;
$L__BB1_28:
	setp.lt.f32 	%p24, %f95, 0f00000000;
	selp.f32 	%f96, 0fC0490FDB, 0f40490FDB, %p24;
$L__BB1_29:
	setp.lt.f32 	%p27, %f94, 0f00000000;
	add.f32 	%f77, %f96, 0f40490FDB;
	selp.f32 	%f78, %f77, %f96, %p27;
	add.f32 	%f79, %f78, 0f3FC90FDB;
	setp.lt.f32 	%p28, %f79, 0f00000000;
	add.f32 	%f80, %f79, 0f40C90FDB;
	selp.f32 	%f81, %f80, %f79, %p28;
	setp.gt.f32 	%p29, %f81, 0f40C90FDB;
	add.f32 	%f82, %f81, 0fC0C90FDB;
	selp.f32 	%f83, %f82, %f81, %p29;
	sin.approx.f32 	%f84, %f83;
	cos.approx.f32 	%f85, %f83;
	mul.lo.s32 	%r98, %r47, %r35;
	shl.b32 	%r99, %r98, 1;
	add.s32 	%r100, %r99, %r1;
	mul.wide.s32 	%rd28, %r100, 4;
	add.s64 	%rd29, %rd1, %rd28;
	st.global.f32 	[%rd29], %f84;
	add.f32 	%f86, %f84, %f85;
	mul.f32 	%f87, %f86, 0f3F3504F3;
	add.s64 	%rd31, %rd29, %rd30;
	st.global.f32 	[%rd31], %f87;
$L__BB1_30:
	bar.sync 	0;
$L__BB1_31:
	add.s32 	%r106, %r106, %r7;
	setp.lt.s32 	%p30, %r106, %r48;
	@%p30 bra 	$L__BB1_14;
$L__BB1_32:
	ret;

}


// ===== COMPILED SASS (sm_100) =====

	.target	sm_100

	.elftype	@"ET_EXEC"


//--------------------- .note.nv.tkinfo           --------------------------
	.section	.note.nv.tkinfo,"",@"SHT_NOTE"
	.sectionflags	@"SHF_NOTE_NV_TKINFO"
	.tkinfo
        /*0018*/ 	.word	0x00000002
        /*0030*/ 	.string	""
        /*0030*/ 	.string	"ptxas"
        /*0030*/ 	.string	"Cuda compilation tools, release 13.0, V13.0.88"
        /*0030*/ 	.string	"Build cuda_13.0.r13.0/compiler.36424714_0"
        /*0030*/ 	.string	"-arch sm_100 -m 64 "



//--------------------- .note.nv.cuinfo           --------------------------
	.section	.note.nv.cuinfo,"",@"SHT_NOTE"
	.sectionflags	@"SHF_NOTE_NV_CUINFO"
        /*0018*/ 	.short	0x0002
        /*001a*/ 	.short	0x0064
        /*001c*/ 	.short	0x0082
	.zero		2


//--------------------- .nv.info                  --------------------------
	.section	.nv.info,"",@"SHT_CUDA_INFO"
	.align	4


	//----- nvinfo : EIATTR_REGCOUNT
	.align		4
        /*0000*/ 	.byte	0x04, 0x2f
        /*0002*/ 	.short	(.L_1 - .L_0)
	.align		4
.L_0:
        /*0004*/ 	.word	index@(msw_batch_f32)
        /*0008*/ 	.word	0x00000020


	//----- nvinfo : EIATTR_FRAME_SIZE
	.align		4
.L_1:
        /*000c*/ 	.byte	0x04, 0x11
        /*000e*/ 	.short	(.L_3 - .L_2)
	.align		4
.L_2:
        /*0010*/ 	.word	index@($__internal_1_$__cuda_sm3x_div_rn_noftz_f32_slowpath)
        /*0014*/ 	.word	0x00000000


	//----- nvinfo : EIATTR_FRAME_SIZE
	.align		4
.L_3:
        /*0018*/ 	.byte	0x04, 0x11
        /*001a*/ 	.short	(.L_5 - .L_4)
	.align		4
.L_4:
        /*001c*/ 	.word	index@(msw_batch_f32)
        /*0020*/ 	.word	0x00000000


	//----- nvinfo : EIATTR_REGCOUNT
	.align		4
.L_5:
        /*0024*/ 	.byte	0x04, 0x2f
        /*0026*/ 	.short	(.L_7 - .L_6)
	.align		4
.L_6:
        /*0028*/ 	.word	index@(msw_many_series_one_param_time_major_f32)
        /*002c*/ 	.word	0x0000001f


	//----- nvinfo : EIATTR_FRAME_SIZE
	.align		4
.L_7:
        /*0030*/ 	.byte	0x04, 0x11
        /*0032*/ 	.short	(.L_9 - .L_8)
	.align		4
.L_8:
        /*0034*/ 	.word	index@($__internal_0_$__cuda_sm3x_div_rn_noftz_f32_slowpath)
        /*0038*/ 	.word	0x00000000


	//----- nvinfo : EIATTR_FRAME_SIZE
	.align		4
.L_9:
        /*003c*/ 	.byte	0x04, 0x11
        /*003e*/ 	.short	(.L_11 - .L_10)
	.align		4
.L_10:
        /*0040*/ 	.word	index@(msw_many_series_one_param_time_major_f32)
        /*0044*/ 	.word	0x00000000


	//----- nvinfo : EIATTR_MIN_STACK_SIZE
	.align		4
.L_11:
        /*0048*/ 	.byte	0x04, 0x12
        /*004a*/ 	.short	(.L_13 - .L_12)
	.align		4
.L_12:
        /*004c*/ 	.word	index@(msw_many_series_one_param_time_major_f32)
        /*0050*/ 	.word	0x00000000


	//----- nvinfo : EIATTR_MIN_STACK_SIZE
	.align		4
.L_13:
        /*0054*/ 	.byte	0x04, 0x12
        /*0056*/ 	.short	(.L_15 - .L_14)
	.align		4
.L_14:
        /*0058*/ 	.word	index@(msw_batch_f32)
        /*005c*/ 	.word	0x00000000
.L_15:


//--------------------- .nv.compat                --------------------------
	.section	.nv.compat,"",@"SHT_CUDA_COMPAT_INFO"
	.align	4
        /*0000*/ 	.byte	0x02, 0x09, 0x00, 0x00, 0x02, 0x02, 0x01, 0x00, 0x02, 0x05, 0x05, 0x00, 0x03, 0x07, 0x01, 0x01
        /*0010*/ 	.byte	0x02, 0x03, 0x00, 0x00, 0x02, 0x06, 0x01, 0x00, 0x04, 0x0b, 0x08, 0x00, 0x01, 0x00, 0x00, 0x00
        /*0020*/ 	.byte	0x00, 0x00, 0x00, 0x00


//--------------------- .nv.info.msw_many_series_one_param_time_major_f32 --------------------------
	.section	.nv.info.msw_many_series_one_param_time_major_f32,"",@"SHT_CUDA_INFO"
	.sectionflags	@""
	.align	4


	//----- nvinfo : EIATTR_CUDA_API_VERSION
	.align		4
        /*0000*/ 	.byte	0x04, 0x37
        /*0002*/ 	.short	(.L_17 - .L_16)
.L_16:
        /*0004*/ 	.word	0x00000082


	//----- nvinfo : EIATTR_KPARAM_INFO
	.align		4
.L_17:
        /*0008*/ 	.byte	0x04, 0x17
        /*000a*/ 	.short	(.L_19 - .L_18)
.L_18:
        /*000c*/ 	.word	0x00000000
        /*0010*/ 	.short	0x0005
        /*0012*/ 	.short	0x0020
        /*0014*/ 	.byte	0x00, 0xf5, 0x21, 0x00


	//----- nvinfo : EIATTR_KPARAM_INFO
	.align		4
.L_19:
        /*0018*/ 	.byte	0x04, 0x17
        /*001a*/ 	.short	(.L_21 - .L_20)
.L_20:
        /*001c*/ 	.word	0x00000000
        /*0020*/ 	.short	0x0004
        /*0022*/ 	.short	0x0018
        /*0024*/ 	.byte	0x00, 0xf5, 0x21, 0x00


	//----- nvinfo : EIATTR_KPARAM_INFO
	.align		4
.L_21:
        /*0028*/ 	.byte	0x04, 0x17
        /*002a*/ 	.short	(.L_23 - .L_22)
.L_22:
        /*002c*/ 	.word	0x00000000
        /*0030*/ 	.short	0x0003
        /*0032*/ 	.short	0x0010
        /*0034*/ 	.byte	0x00, 0xf0, 0x11, 0x00


	//----- nvinfo : EIATTR_KPARAM_INFO
	.align		4
.L_23:
        /*0038*/ 	.byte	0x04, 0x17
        /*003a*/ 	.short	(.L_25 - .L_24)
.L_24:
        /*003c*/ 	.word	0x00000000
        /*0040*/ 	.short	0x0002
        /*0042*/ 	.short	0x000c
        /*0044*/ 	.byte	0x00, 0xf0, 0x11, 0x00


	//----- nvinfo : EIATTR_KPARAM_INFO
	.align		4
.L_25:
        /*0048*/ 	.byte	0x04, 0x17
        /*004a*/ 	.short	(.L_27 - .L_26)
.L_26:
        /*004c*/ 	.word	0x00000000
        /*0050*/ 	.short	0x0001
        /*0052*/ 	.short	0x0008
        /*0054*/ 	.byte	0x00, 0xf0, 0x11, 0x00


	//----- nvinfo : EIATTR_KPARAM_INFO
	.align		4
.L_27:
        /*0058*/ 	.byte	0x04, 0x17
        /*005a*/ 	.short	(.L_29 - .L_28)
.L_28:
        /*005c*/ 	.word	0x00000000
        /*0060*/ 	.short	0x0000
        /*0062*/ 	.short	0x0000
        /*0064*/ 	.byte	0x00, 0xf5, 0x21, 0x00


	//----- nvinfo : EIATTR_SPARSE_MMA_MASK
	.align		4
.L_29:
        /*0068*/ 	.byte	0x03, 0x50
        /*006a*/ 	.short	0x0000


	//----- nvinfo : EIATTR_MAXREG_COUNT
	.align		4
        /*006c*/ 	.byte	0x03, 0x1b
        /*006e*/ 	.short	0x00ff


	//----- nvinfo : EIATTR_NUM_BARRIERS
	.align		4
        /*0070*/ 	.byte	0x02, 0x4c
        /*0072*/ 	.byte	0x01
	.zero		1


	//----- nvinfo : EIATTR_MERCURY_ISA_VERSION
	.align		4
        /*0074*/ 	.byte	0x03, 0x5f
        /*0076*/ 	.short	0x0101


	//----- nvinfo : EIATTR_UNUSED_LOAD_BYTE_OFFSET
	.align		4
        /*0078*/ 	.byte	0x04, 0x44
        /*007a*/ 	.short	(.L_31 - .L_30)


	//   ....[0]....
.L_30:
        /*007c*/ 	.word	0x00000e60
        /*0080*/ 	.word	0x00000fff


	//----- nvinfo : EIATTR_VRC_CTA_INIT_COUNT
	.align		4
.L_31:
        /*0084*/ 	.byte	0x02, 0x4a
	.zero		1
	.zero		1


	//----- nvinfo : EIATTR_EXIT_INSTR_OFFSETS
	.align		4
        /*0088*/ 	.byte	0x04, 0x1c
        /*008a*/ 	.short	(.L_33 - .L_32)


	//   ....[0]....
.L_32:
        /*008c*/ 	.word	0x00000040


	//   ....[1]....
        /*0090*/ 	.word	0x00000080


	//   ....[2]....
        /*0094*/ 	.word	0x000008d0


	//   ....[3]....
        /*0098*/ 	.word	0x00001370


	//----- nvinfo : EIATTR_CRS_STACK_SIZE
	.align		4
.L_33:
        /*009c*/ 	.byte	0x04, 0x1e
        /*009e*/ 	.short	(.L_35 - .L_34)
.L_34:
        /*00a0*/ 	.word	0x00000000


	//----- nvinfo : EIATTR_CBANK_PARAM_SIZE
	.align		4
.L_35:
        /*00a4*/ 	.byte	0x03, 0x19
        /*00a6*/ 	.short	0x0028


	//----- nvinfo : EIATTR_PARAM_CBANK
	.align		4
        /*00a8*/ 	.byte	0x04, 0x0a
        /*00aa*/ 	.short	(.L_37 - .L_36)
	.align		4
.L_36:
        /*00ac*/ 	.word	index@(.nv.constant0.msw_many_series_one_param_time_major_f32)
        /*00b0*/ 	.short	0x0380
        /*00b2*/ 	.short	0x0028


	//----- nvinfo : EIATTR_SW_WAR
	.align		4
.L_37:
        /*00b4*/ 	.byte	0x04, 0x36
        /*00b6*/ 	.short	(.L_39 - .L_38)
.L_38:
        /*00b8*/ 	.word	0x00000008
.L_39:


//--------------------- .nv.info.msw_batch_f32    --------------------------
	.section	.nv.info.msw_batch_f32,"",@"SHT_CUDA_INFO"
	.sectionflags	@""
	.align	4


	//----- nvinfo : EIATTR_CUDA_API_VERSION
	.align		4
        /*0000*/ 	.byte	0x04, 0x37
        /*0002*/ 	.short	(.L_41 - .L_40)
.L_40:
        /*0004*/ 	.word	0x00000082


	//----- nvinfo : EIATTR_KPARAM_INFO
	.align		4
.L_41:
        /*0008*/ 	.byte	0x04, 0x17
        /*000a*/ 	.short	(.L_43 - .L_42)
.L_42:
        /*000c*/ 	.word	0x00000000
        /*0010*/ 	.short	0x0005
        /*0012*/ 	.short	0x0020
        /*0014*/ 	.byte	0x00, 0xf5, 0x21, 0x00


	//----- nvinfo : EIATTR_KPARAM_INFO
	.align		4
.L_43:
        /*0018*/ 	.byte	0x04, 0x17
        /*001a*/ 	.short	(.L_45 - .L_44)
.L_44:
        /*001c*/ 	.word	0x00000000
        /*0020*/ 	.short	0x0004
        /*0022*/ 	.short	0x0018
        /*0024*/ 	.byte	0x00, 0xf0, 0x11, 0x00


	//----- nvinfo : EIATTR_KPARAM_INFO
	.align		4
.L_45:
        /*0028*/ 	.byte	0x04, 0x17
        /*002a*/ 	.short	(.L_47 - .L_46)
.L_46:
        /*002c*/ 	.word	0x00000000
        /*0030*/ 	.short	0x0003
        /*0032*/ 	.short	0x0014
        /*0034*/ 	.byte	0x00, 0xf0, 0x11, 0x00


	//----- nvinfo : EIATTR_KPARAM_INFO
	.align		4
.L_47:
        /*0038*/ 	.byte	0x04, 0x17
        /*003a*/ 	.short	(.L_49 - .L_48)
.L_48:
        /*003c*/ 	.word	0x00000000
        /*0040*/ 	.short	0x0002
        /*0042*/ 	.short	0x0010
        /*0044*/ 	.byte	0x00, 0xf0, 0x11, 0x00


	//----- nvinfo : EIATTR_KPARAM_INFO
	.align		4
.L_49:
        /*0048*/ 	.byte	0x04, 0x17
        /*004a*/ 	.short	(.L_51 - .L_50)
.L_50:
        /*004c*/ 	.word	0x00000000
        /*0050*/ 	.short	0x0001
        /*0052*/ 	.short	0x0008
        /*0054*/ 	.byte	0x00, 0xf5, 0x21, 0x00


	//----- nvinfo : EIATTR_KPARAM_INFO
	.align		4
.L_51:
        /*0058*/ 	.byte	0x04, 0x17
        /*005a*/ 	.short	(.L_53 - .L_52)
.L_52:
        /*005c*/ 	.word	0x00000000
        /*0060*/ 	.short	0x0000
        /*0062*/ 	.short	0x0000
        /*0064*/ 	.byte	0x00, 0xf5, 0x21, 0x00


	//----- nvinfo : EIATTR_SPARSE_MMA_MASK
	.align		4
.L_53:
        /*0068*/ 	.byte	0x03, 0x50
        /*006a*/ 	.short	0x0000


	//----- nvinfo : EIATTR_MAXREG_COUNT
	.align		4
        /*006c*/ 	.byte	0x03, 0x1b
        /*006e*/ 	.short	0x00ff


	//----- nvinfo : EIATTR_NUM_BARRIERS
	.align		4
        /*0070*/ 	.byte	0x02, 0x4c
        /*0072*/ 	.byte	0x01
	.zero		1


	//----- nvinfo : EIATTR_MERCURY_ISA_VERSION
	.align		4
        /*0074*/ 	.byte	0x03, 0x5f
        /*0076*/ 	.short	0x0101


	//----- nvinfo : EIATTR_UNUSED_LOAD_BYTE_OFFSET
	.align		4
        /*0078*/ 	.byte	0x04, 0x44
        /*007a*/ 	.short	(.L_55 - .L_54)


	//   ....[0]....
.L_54:
        /*007c*/ 	.word	0x00000da0
        /*0080*/ 	.word	0x00000fff


	//----- nvinfo : EIATTR_VRC_CTA_INIT_COUNT
	.align		4
.L_55:
        /*0084*/ 	.byte	0x02, 0x4a
	.zero		1
	.zero		1


	//----- nvinfo : EIATTR_EXIT_INSTR_OFFSETS
	.align		4
        /*0088*/ 	.byte	0x04, 0x1c
        /*008a*/ 	.short	(.L_57 - .L_56)


	//   ....[0]....
.L_56:
        /*008c*/ 	.word	0x00000040


	//   ....[1]....
        /*0090*/ 	.word	0x000000c0


	//   ....[2]....
        /*0094*/ 	.word	0x00000860


	//   ....[3]....
        /*0098*/ 	.word	0x00001290


	//----- nvinfo : EIATTR_CRS_STACK_SIZE
	.align		4
.L_57:
        /*009c*/ 	.byte	0x04, 0x1e
        /*009e*/ 	.short	(.L_59 - .L_58)
.L_58:
        /*00a0*/ 	.word	0x00000000


	//----- nvinfo : EIATTR_CBANK_PARAM_SIZE
	.align		4
.L_59:
        /*00a4*/ 	.byte	0x03, 0x19
        /*00a6*/ 	.short	0x0028


	//----- nvinfo : EIATTR_PARAM_CBANK
	.align		4
        /*00a8*/ 	.byte	0x04, 0x0a
        /*00aa*/ 	.short	(.L_61 - .L_60)
	.align		4
.L_60:
        /*00ac*/ 	.word	index@(.nv.constant0.msw_batch_f32)
        /*00b0*/ 	.short	0x0380
        /*00b2*/ 	.short	0x0028


	//----- nvinfo : EIATTR_SW_WAR
	.align		4
.L_61:
        /*00b4*/ 	.byte	0x04, 0x36
        /*00b6*/ 	.short	(.L_63 - .L_62)
.L_62:
        /*00b8*/ 	.word	0x00000008
.L_63:


//--------------------- .nv.callgraph             --------------------------
	.section	.nv.callgraph,"",@"SHT_CUDA_CALLGRAPH"
	.align	4
	.sectionentsize	8
	.align		4
        /*0000*/ 	.word	0x00000000
	.align		4
        /*0004*/ 	.word	0xffffffff
	.align		4
        /*0008*/ 	.word	0x00000000
	.align		4
        /*000c*/ 	.word	0xfffffffe
	.align		4
        /*0010*/ 	.word	0x00000000
	.align		4
        /*0014*/ 	.word	0xfffffffd
	.align		4
        /*0018*/ 	.word	0x00000000
	.align		4
        /*001c*/ 	.word	0xfffffffc


//--------------------- .text.msw_many_series_one_param_time_major_f32 --------------------------
	.section	.text.msw_many_series_one_param_time_major_f32,"ax",@progbits
	.align	128
        .global         msw_many_series_one_param_time_major_f32
        .type           msw_many_series_one_param_time_major_f32,@function
        .size           msw_many_series_one_param_time_major_f32,(.L_x_76 - msw_many_series_one_param_time_major_f32)
        .other          msw_many_series_one_param_time_major_f32,@"STO_CUDA_ENTRY STV_DEFAULT"
msw_many_series_one_param_time_major_f32:
.text.msw_many_series_one_param_time_major_f32:
[----:B------:R-:W-:Y:S01]  /*0000*/  LDC R1, c[0x0][0x37c] ;  /* 0x0000df00ff017b82 */ /* 0x000fe20000000800 */
[----:B------:R-:W0:Y:S02]  /*0010*/  LDCU UR4, c[0x0][0x388] ;  /* 0x00007100ff0477ac */ /* 0x000e240008000800 */
[----:B0-----:R-:W-:-:S05]  /*0020*/  IMAD.U32 R0, RZ, RZ, UR4 ;  /* 0x00000004ff007e24 */ /* 0x001fca000f8e00ff */
[----:B------:R-:W-:-:S13]  /*0030*/  ISETP.GE.AND P0, PT, R0, 0x1, PT ;  /* 0x000000010000780c */ /* 0x000fda0003f06270 */
[----:B------:R-:W-:Y:S05]  /*0040*/  @!P0 EXIT ;  /* 0x000000000000894d */ /* 0x000fea0003800000 */
[----:B------:R-:W0:Y:S01]  /*0050*/  S2R R3, SR_CTAID.Y ;  /* 0x0000000000037919 */ /* 0x000e220000002600 */
[----:B------:R-:W0:Y:S02]  /*0060*/  LDC R2, c[0x0][0x38c] ;  /* 0x0000e300ff027b82 */ /* 0x000e240000000800 */
[----:B0-----:R-:W-:-:S13]  /*0070*/  ISETP.GE.AND P0, PT, R3, R2, PT ;  /* 0x000000020300720c */ /* 0x001fda0003f06270 */
[----:B------:R-:W-:Y:S05]  /*0080*/  @P0 EXIT ;  /* 0x000000000000094d */ /* 0x000fea0003800000 */
[----:B------:R-:W0:Y:S01]  /*0090*/  LDC.64 R4, c[0x0][0x398] ;  /* 0x0000e600ff047b82 */ /* 0x000e220000000a00 */
[----:B------:R-:W1:Y:S01]  /*00a0*/  LDCU.64 UR6, c[0x0][0x358] ;  /* 0x00006b00ff0677ac */ /* 0x000e620008000a00 */
[----:B------:R-:W2:Y:S01]  /*00b0*/  S2R R9, SR_TID.X ;  /* 0x0000000000097919 */ /* 0x000ea20000002100 */
[----:B------:R-:W3:Y:S01]  /*00c0*/  LDCU UR5, c[0x0][0x390] ;  /* 0x00007200ff0577ac */ /* 0x000ee20008000800 */
[----:B0-----:R-:W-:-:S06]  /*00d0*/  IMAD.WIDE.U32 R4, R3, 0x4, R4 ;  /* 0x0000000403047825 */ /* 0x001fcc00078e0004 */
[----:B-1----:R-:W4:Y:S01]  /*00e0*/  LDG.E.CONSTANT R5, desc[UR6][R4.64] ;  /* 0x0000000604057981 */ /* 0x002f22000c1e9900 */
[----:B------:R-:W0:Y:S01]  /*00f0*/  S2UR UR4, SR_CTAID.X ;  /* 0x00000000000479c3 */ /* 0x000e220000002500 */
[----:B------:R-:W-:Y:S07]  /*0100*/  BSSY.RECONVERGENT B0, `(.L_x_0) ;  /* 0x0000054000007945 */ /* 0x000fee0003800200 */
[----:B------:R-:W0:Y:S08]  /*0110*/  LDC R8, c[0x0][0x360] ;  /* 0x0000d800ff087b82 */ /* 0x000e300000000800 */
[----:B------:R-:W1:Y:S01]  /*0120*/  LDC R13, c[0x0][0x370] ;  /* 0x0000dc00ff0d7b82 */ /* 0x000e620000000800 */
[----:B0-----:R-:W-:-:S04]  /*0130*/  IMAD R10, R8, UR4, RZ ;  /* 0x00000004080a7c24 */ /* 0x001fc8000f8e02ff */
[----:B--2---:R-:W-:Y:S02]  /*0140*/  IMAD.IADD R28, R10, 0x1, R9 ;  /* 0x000000010a1c7824 */ /* 0x004fe400078e0209 */
[----:B-1----:R-:W-:Y:S01]  /*0150*/  IMAD R13, R8, R13, RZ ;  /* 0x0000000d080d7224 */ /* 0x002fe200078e02ff */
[----:B----4-:R-:W-:-:S04]  /*0160*/  IADD3 R11, PT, PT, R5, -0x1, R0 ;  /* 0xffffffff050b7810 */ /* 0x010fc80007ffe000 */
[----:B---3--:R-:W-:-:S04]  /*0170*/  VIMNMX R12, PT, PT, R11, UR5, PT ;  /* 0x000000050b0c7c48 */ /* 0x008fc8000bfe0100 */
[----:B------:R-:W-:-:S13]  /*0180*/  ISETP.GE.AND P0, PT, R28, R12, PT ;  /* 0x0000000c1c00720c */ /* 0x000fda0003f06270 */
[----:B------:R-:W-:Y:S05]  /*0190*/  @P0 BRA `(.L_x_1) ;  /* 0x0000000400280947 */ /* 0x000fea0003800000 */
[----:B------:R-:W0:Y:S01]  /*01a0*/  I2F.U32.RP R15, R13 ;  /* 0x0000000d000f7306 */ /* 0x000e220000209000 */
[C---:B------:R-:W-:Y:S01]  /*01b0*/  IMAD.IADD R7, R13.reuse, 0x1, R28 ;  /* 0x000000010d077824 */ /* 0x040fe200078e021c */
[----:B------:R-:W-:Y:S01]  /*01c0*/  ISETP.NE.U32.AND P2, PT, R13, RZ, PT ;  /* 0x000000ff0d00720c */ /* 0x000fe20003f45070 */
[----:B------:R-:W-:Y:S01]  /*01d0*/  IMAD.MOV R17, RZ, RZ, -R13 ;  /* 0x000000ffff117224 */ /* 0x000fe200078e0a0d */
[----:B------:R-:W-:Y:S01]  /*01e0*/  BSSY.RECONVERGENT B1, `(.L_x_2) ;  /* 0x0000029000017945 */ /* 0x000fe20003800200 */
[----:B------:R-:W-:Y:S02]  /*01f0*/  SHF.L.U32 R26, R2, 0x1, RZ ;  /* 0x00000001021a7819 */ /* 0x000fe400000006ff */
[----:B------:R-:W-:Y:S02]  /*0200*/  ISETP.GE.AND P0, PT, R7, R12, PT ;  /* 0x0000000c0700720c */ /* 0x000fe40003f06270 */
[-C--:B------:R-:W-:Y:S02]  /*0210*/  VIMNMX R6, PT, PT, R12, R7.reuse, !PT ;  /* 0x000000070c067248 */ /* 0x080fe40007fe0100 */
[----:B------:R-:W-:Y:S01]  /*0220*/  SEL R14, RZ, 0x1, P0 ;  /* 0x00000001ff0e7807 */ /* 0x000fe20000000000 */
[----:B0-----:R-:W0:Y:S03]  /*0230*/  MUFU.RCP R15, R15 ;  /* 0x0000000f000f7308 */ /* 0x001e260000001000 */
[----:B------:R-:W-:-:S02]  /*0240*/  IADD3 R6, PT, PT, R6, -R7, -R14 ;  /* 0x8000000706067210 */ /* 0x000fc40007ffe80e */
[----:B0-----:R-:W-:-:S04]  /*0250*/  IADD3 R4, PT, PT, R15, 0xffffffe, RZ ;  /* 0x0ffffffe0f047810 */ /* 0x001fc80007ffe0ff */
[----:B------:R0:W1:Y:S02]  /*0260*/  F2I.FTZ.U32.TRUNC.NTZ R5, R4 ;  /* 0x0000000400057305 */ /* 0x000064000021f000 */
[----:B0-----:R-:W-:Y:S02]  /*0270*/  HFMA2 R4, -RZ, RZ, 0, 0 ;  /* 0x00000000ff047431 */ /* 0x001fe400000001ff */
[----:B-1----:R-:W-:-:S04]  /*0280*/  IMAD R17, R17, R5, RZ ;  /* 0x0000000511117224 */ /* 0x002fc800078e02ff */
[----:B------:R-:W-:-:S06]  /*0290*/  IMAD.HI.U32 R5, R5, R17, R4 ;  /* 0x0000001105057227 */ /* 0x000fcc00078e0004 */
[----:B------:R-:W-:-:S04]  /*02a0*/  IMAD.HI.U32 R7, R5, R6, RZ ;  /* 0x0000000605077227 */ /* 0x000fc800078e00ff */
[----:B------:R-:W-:-:S04]  /*02b0*/  IMAD.MOV R4, RZ, RZ, -R7 ;  /* 0x000000ffff047224 */ /* 0x000fc800078e0a07 */
[----:B------:R-:W-:Y:S02]  /*02c0*/  IMAD R6, R13, R4, R6 ;  /* 0x000000040d067224 */ /* 0x000fe400078e0206 */
[----:B------:R-:W0:Y:S03]  /*02d0*/  LDC.64 R4, c[0x0][0x3a0] ;  /* 0x0000e800ff047b82 */ /* 0x000e260000000a00 */
[----:B------:R-:W-:-:S13]  /*02e0*/  ISETP.GE.U32.AND P0, PT, R6, R13, PT ;  /* 0x0000000d0600720c */ /* 0x000fda0003f06070 */
[----:B------:R-:W-:Y:S01]  /*02f0*/  @P0 IMAD.IADD R6, R6, 0x1, -R13 ;  /* 0x0000000106060824 */ /* 0x000fe200078e0a0d */
[----:B------:R-:W-:-:S04]  /*0300*/  @P0 IADD3 R7, PT, PT, R7, 0x1, RZ ;  /* 0x0000000107070810 */ /* 0x000fc80007ffe0ff */
[----:B------:R-:W-:-:S13]  /*0310*/  ISETP.GE.U32.AND P1, PT, R6, R13, PT ;  /* 0x0000000d0600720c */ /* 0x000fda0003f26070 */
[----:B------:R-:W-:Y:S01]  /*0320*/  @P1 VIADD R7, R7, 0x1 ;  /* 0x0000000107071836 */ /* 0x000fe20000000000 */
[----:B------:R-:W-:-:S05]  /*0330*/  @!P2 LOP3.LUT R7, RZ, R13, RZ, 0x33, !PT ;  /* 0x0000000dff07a212 */ /* 0x000fca00078e33ff */
[----:B------:R-:W-:-:S05]  /*0340*/  IMAD.IADD R14, R14, 0x1, R7 ;  /* 0x000000010e0e7824 */ /* 0x000fca00078e0207 */
[C---:B------:R-:W-:Y:S02]  /*0350*/  LOP3.LUT R6, R14.reuse, 0x3, RZ, 0xc0, !PT ;  /* 0x000000030e067812 */ /* 0x040fe400078ec0ff */
[----:B------:R-:W-:Y:S02]  /*0360*/  ISETP.GE.U32.AND P1, PT, R14, 0x3, PT ;  /* 0x000000030e00780c */ /* 0x000fe40003f26070 */
[----:B------:R-:W-:-:S13]  /*0370*/  ISETP.NE.AND P0, PT, R6, 0x3, PT ;  /* 0x000000030600780c */ /* 0x000fda0003f05270 */
[----:B0-----:R-:W-:Y:S05]  /*0380*/  @!P0 BRA `(.L_x_3) ;  /* 0x0000000000388947 */ /* 0x001fea0003800000 */
[----:B------:R-:W0:Y:S01]  /*0390*/  LDC.64 R6, c[0x0][0x3a0] ;  /* 0x0000e800ff067b82 */ /* 0x000e220000000a00 */
[----:B------:R-:W-:Y:S01]  /*03a0*/  VIADD R14, R14, 0x1 ;  /* 0x000000010e0e7836 */ /* 0x000fe20000000000 */
[----:B------:R-:W-:Y:S01]  /*03b0*/  MOV R19, 0x7fc00000 ;  /* 0x7fc0000000137802 */ /* 0x000fe20000000f00 */
[----:B------:R-:W-:-:S03]  /*03c0*/  IMAD.MOV.U32 R18, RZ, RZ, RZ ;  /* 0x000000ffff127224 */ /* 0x000fc600078e00ff */
[----:B------:R-:W-:-:S07]  /*03d0*/  LOP3.LUT R21, R14, 0x3, RZ, 0xc0, !PT ;  /* 0x000000030e157812 */ /* 0x000fce00078ec0ff */
.L_x_4:
[----:B-1----:R-:W-:Y:S02]  /*03e0*/  IMAD R15, R26, R28, R3 ;  /* 0x0000001c1a0f7224 */ /* 0x002fe400078e0203 */
[----:B------:R-:W-:Y:S02]  /*03f0*/  VIADD R18, R18, 0x1 ;  /* 0x0000000112127836 */ /* 0x000fe40000000000 */
[----:B0-----:R-:W-:-:S03]  /*0400*/  IMAD.WIDE R14, R15, 0x4, R6 ;  /* 0x000000040f0e7825 */ /* 0x001fc600078e0206 */
[----:B------:R-:W-:Y:S01]  /*0410*/  ISETP.NE.AND P0, PT, R18, R21, PT ;  /* 0x000000151200720c */ /* 0x000fe20003f05270 */
[----:B------:R-:W-:Y:S01]  /*0420*/  IMAD.IADD R28, R13, 0x1, R28 ;  /* 0x000000010d1c7824 */ /* 0x000fe200078e021c */
[----:B------:R1:W-:Y:S01]  /*0430*/  STG.E desc[UR6][R14.64], R19 ;  /* 0x000000130e007986 */ /* 0x0003e2000c101906 */
[----:B------:R-:W-:-:S05]  /*0440*/  IMAD.WIDE R16, R2, 0x4, R14 ;  /* 0x0000000402107825 */ /* 0x000fca00078e020e */
[----:B------:R1:W-:Y:S05]  /*0450*/  STG.E desc[UR6][R16.64], R19 ;  /* 0x0000001310007986 */ /* 0x0003ea000c101906 */
[----:B------:R-:W-:Y:S05]  /*0460*/  @P0 BRA `(.L_x_4) ;  /* 0xfffffffc00dc0947 */ /* 0x000fea000383ffff */
.L_x_3:
[----:B------:R-:W-:Y:S05]  /*0470*/  BSYNC.RECONVERGENT B1 ;  /* 0x0000000000017941 */ /* 0x000fea0003800200 */
.L_x_2:
[----:B------:R-:W-:Y:S05]  /*0480*/  @!P1 BRA `(.L_x_1) ;  /* 0x00000000006c9947 */ /* 0x000fea0003800000 */
.L_x_5:
[-C--:B-1----:R-:W-:Y:S01]  /*0490*/  IADD3 R14, PT, PT, R13, R28.reuse, RZ ;  /* 0x0000001c0d0e7210 */ /* 0x082fe20007ffe0ff */
[----:B------:R-:W-:Y:S01]  /*04a0*/  IMAD R23, R26, R28, R3 ;  /* 0x0000001c1a177224 */ /* 0x000fe200078e0203 */
[----:B--2---:R-:W-:-:S03]  /*04b0*/  MOV R27, 0x7fc00000 ;  /* 0x7fc00000001b7802 */ /* 0x004fc60000000f00 */
[C---:B------:R-:W-:Y:S02]  /*04c0*/  IMAD.IADD R6, R13.reuse, 0x1, R14 ;  /* 0x000000010d067824 */ /* 0x040fe400078e020e */
[----:B------:R-:W-:Y:S02]  /*04d0*/  IMAD R7, R26, R14, R3 ;  /* 0x0000000e1a077224 */ /* 0x000fe400078e0203 */
[----:B------:R-:W-:Y:S02]  /*04e0*/  IMAD.IADD R28, R13, 0x1, R6 ;  /* 0x000000010d1c7824 */ /* 0x000fe400078e0206 */
[----:B------:R-:W-:-:S04]  /*04f0*/  IMAD.WIDE R22, R23, 0x4, R4 ;  /* 0x0000000417167825 */ /* 0x000fc800078e0204 */
[----:B------:R-:W-:Y:S01]  /*0500*/  IMAD R17, R26, R6, R3 ;  /* 0x000000061a117224 */ /* 0x000fe200078e0203 */
[----:B------:R-:W-:Y:S01]  /*0510*/  STG.E desc[UR6][R22.64], R27 ;  /* 0x0000001b16007986 */ /* 0x000fe2000c101906 */
[----:B------:R-:W-:-:S04]  /*0520*/  IMAD.WIDE R6, R7, 0x4, R4 ;  /* 0x0000000407067825 */ /* 0x000fc800078e0204 */
[----:B------:R-:W-:Y:S02]  /*0530*/  IMAD R19, R26, R28, R3 ;  /* 0x0000001c1a137224 */ /* 0x000fe400078e0203 */
[----:B------:R-:W-:-:S04]  /*0540*/  IMAD.WIDE R16, R17, 0x4, R4 ;  /* 0x0000000411107825 */ /* 0x000fc800078e0204 */
[----:B------:R-:W-:-:S04]  /*0550*/  IMAD.WIDE R14, R2, 0x4, R22 ;  /* 0x00000004020e7825 */ /* 0x000fc800078e0216 */
[----:B------:R-:W-:Y:S01]  /*0560*/  IMAD.WIDE R18, R19, 0x4, R4 ;  /* 0x0000000413127825 */ /* 0x000fe200078e0204 */
[----:B------:R-:W-:Y:S03]  /*0570*/  STG.E desc[UR6][R14.64], R27 ;  /* 0x0000001b0e007986 */ /* 0x000fe6000c101906 */
[C---:B------:R-:W-:Y:S01]  /*0580*/  IMAD.WIDE R20, R2.reuse, 0x4, R6 ;  /* 0x0000000402147825 */ /* 0x040fe200078e0206 */
[----:B------:R0:W-:Y:S03]  /*0590*/  STG.E desc[UR6][R6.64], R27 ;  /* 0x0000001b06007986 */ /* 0x0001e6000c101906 */
[C---:B------:R-:W-:Y:S01]  /*05a0*/  IMAD.WIDE R24, R2.reuse, 0x4, R16 ;  /* 0x0000000402187825 */ /* 0x040fe200078e0210 */
[----:B------:R2:W-:Y:S03]  /*05b0*/  STG.E desc[UR6][R20.64], R27 ;  /* 0x0000001b14007986 */ /* 0x0005e6000c101906 */
[----:B------:R-:W-:Y:S01]  /*05c0*/  IMAD.IADD R28, R13, 0x1, R28 ;  /* 0x000000010d1c7824 */ /* 0x000fe200078e021c */
[----:B------:R2:W-:Y:S01]  /*05d0*/  STG.E desc[UR6][R16.64], R27 ;  /* 0x0000001b10007986 */ /* 0x0005e2000c101906 */
[----:B0-----:R-:W-:-:S03]  /*05e0*/  IMAD.WIDE R6, R2, 0x4, R18 ;  /* 0x0000000402067825 */ /* 0x001fc600078e0212 */
[----:B------:R2:W-:Y:S01]  /*05f0*/  STG.E desc[UR6][R24.64], R27 ;  /* 0x0000001b18007986 */ /* 0x0005e2000c101906 */
[----:B------:R-:W-:-:S03]  /*0600*/  ISETP.GE.AND P0, PT, R28, R12, PT ;  /* 0x0000000c1c00720c */ /* 0x000fc60003f06270 */
[----:B------:R2:W-:Y:S04]  /*0610*/  STG.E desc[UR6][R18.64], R27 ;  /* 0x0000001b12007986 */ /* 0x0005e8000c101906 */
[----:B------:R2:W-:Y:S06]  /*0620*/  STG.E desc[UR6][R6.64], R27 ;  /* 0x0000001b06007986 */ /* 0x0005ec000c101906 */
[----:B------:R-:W-:Y:S05]  /*0630*/  @!P0 BRA `(.L_x_5) ;  /* 0xfffffffc00948947 */ /* 0x000fea000383ffff */
.L_x_1:
[----:B------:R-:W-:Y:S05]  /*0640*/  BSYNC.RECONVERGENT B0 ;  /* 0x0000000000007941 */ /* 0x000fea0003800200 */
.L_x_0:
[----:B------:R-:W0:Y:S01]  /*0650*/  S2UR UR5, SR_CgaCtaId ;  /* 0x00000000000579c3 */ /* 0x000e220000008800 */
[----:B------:R-:W-:Y:S01]  /*0660*/  ISETP.GE.U32.AND P0, PT, R9, R0, PT ;  /* 0x000000000900720c */ /* 0x000fe20003f06070 */
[----:B------:R-:W-:Y:S01]  /*0670*/  UMOV UR4, 0x400 ;  /* 0x0000040000047882 */ /* 0x000fe20000000000 */
[----:B------:R-:W-:Y:S01]  /*0680*/  BSSY.RECONVERGENT B0, `(.L_x_6) ;  /* 0x0000021000007945 */ /* 0x000fe20003800200 */
[----:B0-----:R-:W-:-:S06]  /*0690*/  ULEA UR4, UR5, UR4, 0x18 ;  /* 0x0000000405047291 */ /* 0x001fcc000f8ec0ff */
[----:B-1----:R-:W-:-:S04]  /*06a0*/  LEA R15, R0, UR4, 0x2 ;  /* 0x00000004000f7c11 */ /* 0x002fc8000f8e10ff */
[----:B------:R-:W-:Y:S05]  /*06b0*/  @P0 BRA `(.L_x_7) ;  /* 0x0000000000740947 */ /* 0x000fea0003800000 */
[----:B------:R-:W-:Y:S01]  /*06c0*/  I2FP.F32.U32 R5, R0 ;  /* 0x0000000000057245 */ /* 0x000fe20000201000 */
[----:B------:R-:W-:Y:S02]  /*06d0*/  UMOV UR5, 0x40c90fdb ;  /* 0x40c90fdb00057882 */ /* 0x000fe40000000000 */
[----:B------:R-:W-:Y:S01]  /*06e0*/  IMAD.U32 R4, RZ, RZ, UR5 ;  /* 0x00000005ff047e24 */ /* 0x000fe2000f8e00ff */
[----:B------:R-:W2:Y:S08]  /*06f0*/  MUFU.RCP R0, R5 ;  /* 0x0000000500007308 */ /* 0x000eb00000001000 */
[----:B------:R-:W0:Y:S01]  /*0700*/  FCHK P0, R4, R5 ;  /* 0x0000000504007302 */ /* 0x000e220000000000 */
[----:B--2---:R-:W-:-:S04]  /*0710*/  FFMA R7, -R5, R0, 1 ;  /* 0x3f80000005077423 */ /* 0x004fc80000000100 */
[----:B------:R-:W-:-:S04]  /*0720*/  FFMA R0, R0, R7, R0 ;  /* 0x0000000700007223 */ /* 0x000fc80000000000 */
[----:B------:R-:W-:-:S04]  /*0730*/  FFMA R2, R0, 6.2831854820251464844, RZ ;  /* 0x40c90fdb00027823 */ /* 0x000fc800000000ff */
[----:B------:R-:W-:-:S04]  /*0740*/  FFMA R7, -R5, R2, 6.2831854820251464844 ;  /* 0x40c90fdb05077423 */ /* 0x000fc80000000102 */
[----:B------:R-:W-:Y:S01]  /*0750*/  FFMA R2, R0, R7, R2 ;  /* 0x0000000700027223 */ /* 0x000fe20000000002 */
[----:B0-----:R-:W-:Y:S06]  /*0760*/  @!P0 BRA `(.L_x_8) ;  /* 0x0000000000108947 */ /* 0x001fec0003800000 */
[----:B------:R-:W-:Y:S01]  /*0770*/  HFMA2 R0, -RZ, RZ, 2.392578125, 0.0004794597625732421875 ;  /* 0x40c90fdbff007431 */ /* 0x000fe200000001ff */
[----:B------:R-:W-:-:S07]  /*0780*/  MOV R4, 0x7a0 ;  /* 0x000007a000047802 */ /* 0x000fce0000000f00 */
[----:B------:R-:W-:Y:S05]  /*0790*/  CALL.REL.NOINC `($__internal_0_$__cuda_sm3x_div_rn_noftz_f32_slowpath) ;  /* 0x0000000800f87944 */ /* 0x000fea0003c00000 */
[----:B------:R-:W-:-:S07]  /*07a0*/  IMAD.MOV.U32 R2, RZ, RZ, R0 ;  /* 0x000000ffff027224 */ /* 0x000fce00078e0000 */
.L_x_8:
[----:B------:R-:W0:Y:S01]  /*07b0*/  LDC R0, c[0x0][0x388] ;  /* 0x0000e200ff007b82 */ /* 0x000e220000000800 */
[----:B------:R-:W-:-:S07]  /*07c0*/  IMAD.MOV.U32 R5, RZ, RZ, R9 ;  /* 0x000000ffff057224 */ /* 0x000fce00078e0009 */
.L_x_9:
[----:B-1----:R-:W-:Y:S02]  /*07d0*/  I2FP.F32.S32 R7, R5 ;  /* 0x0000000500077245 */ /* 0x002fe40000201400 */
[----:B------:R-:W-:-:S03]  /*07e0*/  LEA R17, R5, UR4, 0x2 ;  /* 0x0000000405117c11 */ /* 0x000fc6000f8e10ff */
[----:B------:R-:W-:-:S04]  /*07f0*/  FMUL R7, R7, R2 ;  /* 0x0000000207077220 */ /* 0x000fc80000400000 */
[----:B------:R-:W-:Y:S01]  /*0800*/  FMUL.RZ R12, R7, 0.15915493667125701904 ;  /* 0x3e22f983070c7820 */ /* 0x000fe2000040c000 */
[----:B------:R-:W-:Y:S01]  /*0810*/  LEA R7, R5, R15, 0x2 ;  /* 0x0000000f05077211 */ /* 0x000fe200078e10ff */
[----:B------:R-:W-:Y:S02]  /*0820*/  IMAD.IADD R5, R8, 0x1, R5 ;  /* 0x0000000108057824 */ /* 0x000fe400078e0205 */
[----:B------:R-:W1:Y:S03]  /*0830*/  MUFU.SIN R4, R12 ;  /* 0x0000000c00047308 */ /* 0x000e660000000400 */
[----:B0-----:R-:W-:-:S05]  /*0840*/  ISETP.GE.AND P0, PT, R5, R0, PT ;  /* 0x000000000500720c */ /* 0x001fca0003f06270 */
[----:B------:R-:W0:Y:S01]  /*0850*/  MUFU.COS R6, R12 ;  /* 0x0000000c00067308 */ /* 0x000e220000000000 */
[----:B-1----:R1:W-:Y:S04]  /*0860*/  STS [R7], R4 ;  /* 0x0000000407007388 */ /* 0x0023e80000000800 */
[----:B0-----:R1:W-:Y:S03]  /*0870*/  STS [R17], R6 ;  /* 0x0000000611007388 */ /* 0x0013e60000000800 */
[----:B------:R-:W-:Y:S05]  /*0880*/  @!P0 BRA `(.L_x_9) ;  /* 0xfffffffc00d08947 */ /* 0x000fea000383ffff */
.L_x_7:
[----:B------:R-:W-:Y:S05]  /*0890*/  BSYNC.RECONVERGENT B0 ;  /* 0x0000000000007941 */ /* 0x000fea0003800200 */
.L_x_6:
[----:B------:R-:W0:Y:S01]  /*08a0*/  LDCU UR5, c[0x0][0x390] ;  /* 0x00007200ff0577ac */ /* 0x000e220008000800 */
[----:B------:R-:W-:Y:S01]  /*08b0*/  BAR.SYNC.DEFER_BLOCKING 0x0 ;  /* 0x0000000000007b1d */ /* 0x000fe20000010000 */
[----:B0-----:R-:W-:-:S13]  /*08c0*/  ISETP.GE.AND P0, PT, R10, UR5, PT ;  /* 0x000000050a007c0c */ /* 0x001fda000bf06270 */
[----:B------:R-:W-:Y:S05]  /*08d0*/  @P0 EXIT ;  /* 0x000000000000094d */ /* 0x000fea0003800000 */
[C---:B------:R-:W-:Y:S01]  /*08e0*/  LOP3.LUT R2, R0.reuse, 0x7ffffffc, RZ, 0xc0, !PT ;  /* 0x7ffffffc00027812 */ /* 0x040fe200078ec0ff */
[C---:B------:R-:W-:Y:S01]  /*08f0*/  IMAD R12, R0.reuse, 0x4, R15 ;  /* 0x00000004000c7824 */ /* 0x040fe200078e020f */
[C---:B-12---:R-:W-:Y:S02]  /*0900*/  LOP3.LUT R17, R0.reuse, 0x3, RZ, 0xc0, !PT ;  /* 0x0000000300117812 */ /* 0x046fe400078ec0ff */
[----:B------:R-:W-:Y:S02]  /*0910*/  LEA R14, R0, 0x8, 0x3 ;  /* 0x00000008000e7811 */ /* 0x000fe400078e18ff */
[----:B------:R-:W-:-:S07]  /*0920*/  IADD3 R16, PT, PT, -R2, RZ, RZ ;  /* 0x000000ff02107210 */ /* 0x000fce0007ffe1ff */
.L_x_26:
[----:B0-----:R-:W0:Y:S01]  /*0930*/  LDC R5, c[0x0][0x390] ;  /* 0x0000e400ff057b82 */ /* 0x001e220000000800 */
[----:B------:R-:W-:Y:S02]  /*0940*/  IADD3 R0, PT, PT, R8, -0x1, R10 ;  /* 0xffffffff08007810 */ /* 0x000fe40007ffe00a */
[----:B------:R-:W-:Y:S02]  /*0950*/  VIMNMX R23, PT, PT, R11, R10, !PT ;  /* 0x0000000a0b177248 */ /* 0x000fe40007fe0100 */
[----:B0-----:R-:W-:-:S04]  /*0960*/  VIADDMNMX.U32 R20, R5, 0xffffffff, R0, PT ;  /* 0xffffffff05147846 */ /* 0x001fc80003800000 */
[----:B------:R-:W-:-:S13]  /*0970*/  ISETP.GT.AND P0, PT, R23, R20, PT ;  /* 0x000000141700720c */ /* 0x000fda0003f04270 */
[----:B-1----:R-:W-:Y:S05]  /*0980*/  @P0 BRA `(.L_x_10) ;  /* 0x0000000800680947 */ /* 0x002fea0003800000 */
[----:B------:R-:W0:Y:S01]  /*0990*/  LDC R0, c[0x0][0x388] ;  /* 0x0000e200ff007b82 */ /* 0x000e220000000800 */
[----:B------:R-:W1:Y:S01]  /*09a0*/  LDCU UR4, c[0x0][0x38c] ;  /* 0x00007180ff0477ac */ /* 0x000e620008000800 */
[----:B------:R-:W-:Y:S01]  /*09b0*/  BSSY.RECONVERGENT B0, `(.L_x_11) ;  /* 0x0000010000007945 */ /* 0x000fe20003800200 */
[----:B0-----:R-:W-:-:S04]  /*09c0*/  IADD3 R18, PT, PT, R20, R0, -R23 ;  /* 0x0000000014127210 */ /* 0x001fc80007ffe817 */
[----:B------:R-:W-:-:S13]  /*09d0*/  ISETP.GE.AND P0, PT, R9, R18, PT ;  /* 0x000000120900720c */ /* 0x000fda0003f06270 */
[----:B-1----:R-:W-:Y:S05]  /*09e0*/  @P0 BRA `(.L_x_12) ;  /* 0x0000000000300947 */ /* 0x002fea0003800000 */
[----:B------:R-:W0:Y:S01]  /*09f0*/  LDC.64 R4, c[0x0][0x380] ;  /* 0x0000e000ff047b82 */ /* 0x000e220000000a00 */
[----:B------:R-:W-:Y:S01]  /*0a00*/  IADD3 R22, PT, PT, R23, 0x1, -R0 ;  /* 0x0000000117167810 */ /* 0x000fe20007ffe800 */
[----:B------:R-:W-:-:S07]  /*0a10*/  IMAD.MOV.U32 R19, RZ, RZ, R9 ;  /* 0x000000ffff137224 */ /* 0x000fce00078e0009 */
.L_x_13:
[----:B-1----:R-:W-:-:S04]  /*0a20*/  IMAD.IADD R6, R22, 0x1, R19 ;  /* 0x0000000116067824 */ /* 0x002fc800078e0213 */
[----:B------:R-:W-:-:S04]  /*0a30*/  IMAD R7, R6, UR4, R3 ;  /* 0x0000000406077c24 */ /* 0x000fc8000f8e0203 */
[----:B0-----:R-:W-:-:S06]  /*0a40*/  IMAD.WIDE R6, R7, 0x4, R4 ;  /* 0x0000000407067825 */ /* 0x001fcc00078e0204 */
[----:B------:R-:W2:Y:S01]  /*0a50*/  LDG.E.CONSTANT R6, desc[UR6][R6.64] ;  /* 0x0000000606067981 */ /* 0x000ea2000c1e9900 */
[----:B------:R-:W-:Y:S01]  /*0a60*/  LEA R21, R19, R12, 0x2 ;  /* 0x0000000c13157211 */ /* 0x000fe200078e10ff */
[----:B------:R-:W-:-:S05]  /*0a70*/  IMAD.IADD R19, R8, 0x1, R19 ;  /* 0x0000000108137824 */ /* 0x000fca00078e0213 */
[----:B------:R-:W-:Y:S01]  /*0a80*/  ISETP.GE.AND P0, PT, R19, R18, PT ;  /* 0x000000121300720c */ /* 0x000fe20003f06270 */
[----:B--2---:R1:W-:-:S12]  /*0a90*/  STS [R21], R6 ;  /* 0x0000000615007388 */ /* 0x0043d80000000800 */
[----:B------:R-:W-:Y:S05]  /*0aa0*/  @!P0 BRA `(.L_x_13) ;  /* 0xfffffffc00dc8947 */ /* 0x000fea000383ffff */
.L_x_12:
[----:B------:R-:W-:Y:S05]  /*0ab0*/  BSYNC.RECONVERGENT B0 ;  /* 0x0000000000007941 */ /* 0x000fea0003800200 */
.L_x_11:
[----:B------:R-:W-:Y:S01]  /*0ac0*/  IMAD.IADD R18, R9, 0x1, R10 ;  /* 0x0000000109127824 */ /* 0x000fe200078e020a */
[----:B------:R-:W-:Y:S04]  /*0ad0*/  BAR.SYNC.DEFER_BLOCKING 0x0 ;  /* 0x0000000000007b1d */ /* 0x000fe80000010000 */
[C---:B------:R-:W-:Y:S02]  /*0ae0*/  ISETP.GT.AND P0, PT, R18.reuse, R20, PT ;  /* 0x000000141200720c */ /* 0x040fe40003f04270 */
[----:B------:R-:W-:Y:S02]  /*0af0*/  BSSY.RECONVERGENT B0, `(.L_x_14) ;  /* 0x0000082000007945 */ /* 0x000fe40003800200 */
[----:B------:R-:W-:-:S13]  /*0b00*/  ISETP.LT.OR P0, PT, R18, R23, P0 ;  /* 0x000000171200720c */ /* 0x000fda0000701670 */
[----:B------:R-:W-:Y:S05]  /*0b10*/  @P0 BRA `(.L_x_15) ;  /* 0x0000000400fc0947 */ /* 0x000fea0003800000 */
[----:B------:R-:W-:Y:S01]  /*0b20*/  ISETP.GE.U32.AND P0, PT, R0, 0x4, PT ;  /* 0x000000040000780c */ /* 0x000fe20003f06070 */
[----:B------:R-:W-:Y:S01]  /*0b30*/  IMAD.MOV.U32 R26, RZ, RZ, RZ ;  /* 0x000000ffff1a7224 */ /* 0x000fe200078e00ff */
[----:B-1----:R-:W-:Y:S01]  /*0b40*/  IADD3 R21, PT, PT, -R23, R18, RZ ;  /* 0x0000001217157210 */ /* 0x002fe20007ffe1ff */
[----:B------:R-:W-:Y:S01]  /*0b50*/  IMAD.MOV.U32 R4, RZ, RZ, RZ ;  /* 0x000000ffff047224 */ /* 0x000fe200078e00ff */
[----:B------:R-:W-:-:S09]  /*0b60*/  MOV R19, RZ ;  /* 0x000000ff00137202 */ /* 0x000fd20000000f00 */
[----:B------:R-:W-:Y:S05]  /*0b70*/  @!P0 BRA `(.L_x_16) ;  /* 0x0000000000848947 */ /* 0x000fea0003800000 */
[----:B------:R-:W0:Y:S01]  /*0b80*/  S2UR UR5, SR_CgaCtaId ;  /* 0x00000000000579c3 */ /* 0x000e220000008800 */
[----:B------:R-:W-:Y:S01]  /*0b90*/  UMOV UR4, 0x400 ;  /* 0x0000040000047882 */ /* 0x000fe20000000000 */
[----:B------:R-:W-:Y:S01]  /*0ba0*/  BSSY.RECONVERGENT B1, `(.L_x_17) ;  /* 0x000001d000017945 */ /* 0x000fe20003800200 */
[----:B------:R-:W-:Y:S01]  /*0bb0*/  IMAD.MOV.U32 R26, RZ, RZ, RZ ;  /* 0x000000ffff1a7224 */ /* 0x000fe200078e00ff */
[----:B------:R-:W-:Y:S01]  /*0bc0*/  LEA R22, R21, R14, 0x2 ;  /* 0x0000000e15167211 */ /* 0x000fe200078e10ff */
[----:B------:R-:W-:Y:S01]  /*0bd0*/  IMAD.MOV.U32 R20, RZ, RZ, R16 ;  /* 0x000000ffff147224 */ /* 0x000fe200078e0010 */
[----:B0-----:R-:W-:-:S06]  /*0be0*/  ULEA UR4, UR5, UR4, 0x18 ;  /* 0x0000000405047291 */ /* 0x001fcc000f8ec0ff */
[----:B------:R-:W-:-:S07]  /*0bf0*/  IMAD.U32 R23, RZ, RZ, UR4 ;  /* 0x00000004ff177e24 */ /* 0x000fce000f8e00ff */
.L_x_18:
[----:B------:R-:W-:Y:S01]  /*0c00*/  IMAD.IADD R25, R22, 0x1, R23 ;  /* 0x0000000116197824 */ /* 0x000fe200078e0217 */
[----:B------:R-:W-:Y:S01]  /*0c10*/  LEA R24, R0, R23, 0x2 ;  /* 0x0000001700187211 */ /* 0x000fe200078e10ff */
[----:B------:R-:W-:-:S03]  /*0c20*/  VIADD R20, R20, 0x4 ;  /* 0x0000000414147836 */ /* 0x000fc60000000000 */
[----:B------:R-:W-:Y:S02]  /*0c30*/  LDS R27, [R25+-0x8] ;  /* 0xfffff800191b7984 */ /* 0x000fe40000000800 */
[----:B------:R-:W-:Y:S02]  /*0c40*/  ISETP.NE.AND P0, PT, R20, RZ, PT ;  /* 0x000000ff1400720c */ /* 0x000fe40003f05270 */
[----:B------:R-:W0:Y:S04]  /*0c50*/  LDS R4, [R24] ;  /* 0x0000000018047984 */ /* 0x000e280000000800 */
[----:B------:R-:W-:Y:S01]  /*0c60*/  LDS R28, [R24+0xc] ;  /* 0x00000c00181c7984 */ /* 0x000fe20000000800 */
[----:B0-----:R-:W-:-:S03]  /*0c70*/  FFMA R26, R27, R4, R26 ;  /* 0x000000041b1a7223 */ /* 0x001fc6000000001a */
[----:B------:R0:W1:Y:S02]  /*0c80*/  LDS.128 R4, [R23] ;  /* 0x0000000017047984 */ /* 0x0000640000000c00 */
[----:B0-----:R-:W-:Y:S02]  /*0c90*/  VIADD R23, R23, 0x10 ;  /* 0x0000001017177836 */ /* 0x001fe40000000000 */
[----:B-1----:R-:W-:Y:S02]  /*0ca0*/  FFMA R4, R27, R4, R19 ;  /* 0x000000041b047223 */ /* 0x002fe40000000013 */
[----:B------:R-:W0:Y:S04]  /*0cb0*/  LDS R19, [R25+-0x4] ;  /* 0xfffffc0019137984 */ /* 0x000e280000000800 */
[----:B------:R-:W-:Y:S01]  /*0cc0*/  LDS R27, [R24+0x8] ;  /* 0x00000800181b7984 */ /* 0x000fe20000000800 */
[----:B0-----:R-:W-:-:S03]  /*0cd0*/  FFMA R5, R5, R19, R4 ;  /* 0x0000001305057223 */ /* 0x001fc60000000004 */
[----:B------:R-:W0:Y:S02]  /*0ce0*/  LDS R4, [R24+0x4] ;  /* 0x0000040018047984 */ /* 0x000e240000000800 */
[----:B0-----:R-:W-:Y:S02]  /*0cf0*/  FFMA R4, R19, R4, R26 ;  /* 0x0000000413047223 */ /* 0x001fe4000000001a */
[----:B------:R-:W0:Y:S04]  /*0d00*/  LDS R19, [R25] ;  /* 0x0000000019137984 */ /* 0x000e280000000800 */
[----:B------:R-:W1:Y:S01]  /*0d10*/  LDS R26, [R25+0x4] ;  /* 0x00000400191a7984 */ /* 0x000e620000000800 */
[----:B0-----:R-:W-:Y:S01]  /*0d20*/  FFMA R6, R6, R19, R5 ;  /* 0x0000001306067223 */ /* 0x001fe20000000005 */
[----:B------:R-:W-:-:S03]  /*0d30*/  FFMA R27, R19, R27, R4 ;  /* 0x0000001b131b7223 */ /* 0x000fc60000000004 */
[----:B-1----:R-:W-:Y:S01]  /*0d40*/  FFMA R19, R7, R26, R6 ;  /* 0x0000001a07137223 */ /* 0x002fe20000000006 */
[----:B------:R-:W-:Y:S01]  /*0d50*/  FFMA R26, R26, R28, R27 ;  /* 0x0000001c1a1a7223 */ /* 0x000fe2000000001b */
[----:B------:R-:W-:Y:S06]  /*0d60*/  @P0 BRA `(.L_x_18) ;  /* 0xfffffffc00a40947 */ /* 0x000fec000383ffff */
[----:B------:R-:W-:Y:S05]  /*0d70*/  BSYNC.RECONVERGENT B1 ;  /* 0x0000000000017941 */ /* 0x000fea0003800200 */
.L_x_17:
[----:B------:R-:W-:-:S07]  /*0d80*/  MOV R4, R2 ;  /* 0x0000000200047202 */ /* 0x000fce0000000f00 */
.L_x_16:
[----:B------:R-:W-:Y:S01]  /*0d90*/  ISETP.NE.AND P0, PT, R17, RZ, PT ;  /* 0x000000ff1100720c */ /* 0x000fe20003f05270 */
[----:B------:R-:W-:-:S12]  /*0da0*/  BSSY.RECONVERGENT B1, `(.L_x_19) ;  /* 0x0000019000017945 */ /* 0x000fd80003800200 */
[----:B------:R-:W-:Y:S05]  /*0db0*/  @!P0 BRA `(.L_x_20) ;  /* 0x00000000005c8947 */ /* 0x000fea0003800000 */
[----:B------:R-:W0:Y:S01]  /*0dc0*/  S2UR UR5, SR_CgaCtaId ;  /* 0x00000000000579c3 */ /* 0x000e220000008800 */
[----:B------:R-:W-:Y:S01]  /*0dd0*/  UMOV UR4, 0x400 ;  /* 0x0000040000047882 */ /* 0x000fe20000000000 */
[----:B------:R-:W-:Y:S01]  /*0de0*/  IMAD.IADD R21, R21, 0x1, R4 ;  /* 0x0000000115157824 */ /* 0x000fe200078e0204 */
[----:B------:R-:W-:Y:S01]  /*0df0*/  ISETP.NE.AND P0, PT, R17, 0x1, PT ;  /* 0x000000011100780c */ /* 0x000fe20003f05270 */
[----:B------:R-:W-:-:S03]  /*0e00*/  IMAD R22, R4, 0x4, R15 ;  /* 0x0000000404167824 */ /* 0x000fc600078e020f */
[----:B------:R-:W-:Y:S02]  /*0e10*/  LEA R20, R21, R12, 0x2 ;  /* 0x0000000c15147211 */ /* 0x000fe400078e10ff */
[----:B------:R-:W-:Y:S04]  /*0e20*/  LDS R0, [R22] ;  /* 0x0000000016007984 */ /* 0x000fe80000000800 */
[----:B------:R-:W1:Y:S01]  /*0e30*/  LDS R21, [R20] ;  /* 0x0000000014157984 */ /* 0x000e620000000800 */
[----:B0-----:R-:W-:-:S06]  /*0e40*/  ULEA UR4, UR5, UR4, 0x18 ;  /* 0x0000000405047291 */ /* 0x001fcc000f8ec0ff */
[----:B------:R-:W-:-:S06]  /*0e50*/  LEA R4, R4, UR4, 0x2 ;  /* 0x0000000404047c11 */ /* 0x000fcc000f8e10ff */
[----:B------:R-:W0:Y:S01]  /*0e60*/  LDS.128 R4, [R4] ;  /* 0x0000000004047984 */ /* 0x000e220000000c00 */
[C---:B-1----:R-:W-:Y:S01]  /*0e70*/  FFMA R26, R21.reuse, R0, R26 ;  /* 0x00000000151a7223 */ /* 0x042fe2000000001a */
[----:B0-----:R-:W-:Y:S01]  /*0e80*/  FFMA R19, R21, R4, R19 ;  /* 0x0000000415137223 */ /* 0x001fe20000000013 */
[----:B------:R-:W-:Y:S06]  /*0e90*/  @!P0 BRA `(.L_x_20) ;  /* 0x0000000000248947 */ /* 0x000fec0003800000 */
[----:B------:R-:W-:Y:S01]  /*0ea0*/  ISETP.NE.AND P0, PT, R17, 0x2, PT ;  /* 0x000000021100780c */ /* 0x000fe20003f05270 */
[----:B------:R-:W0:Y:S04]  /*0eb0*/  LDS R0, [R20+0x4] ;  /* 0x0000040014007984 */ /* 0x000e280000000800 */
[----:B------:R-:W1:Y:S08]  /*0ec0*/  LDS R7, [R22+0x4] ;  /* 0x0000040016077984 */ /* 0x000e700000000800 */
[----:B------:R-:W2:Y:S04]  /*0ed0*/  @P0 LDS R4, [R20+0x8] ;  /* 0x0000080014040984 */ /* 0x000ea80000000800 */
[----:B------:R-:W3:Y:S01]  /*0ee0*/  @P0 LDS R21, [R22+0x8] ;  /* 0x0000080016150984 */ /* 0x000ee20000000800 */
[C---:B0-----:R-:W-:Y:S01]  /*0ef0*/  FFMA R19, R0.reuse, R5, R19 ;  /* 0x0000000500137223 */ /* 0x041fe20000000013 */
[----:B-1----:R-:W-:-:S03]  /*0f00*/  FFMA R26, R0, R7, R26 ;  /* 0x00000007001a7223 */ /* 0x002fc6000000001a */
[C---:B--2---:R-:W-:Y:S01]  /*0f10*/  @P0 FFMA R19, R4.reuse, R6, R19 ;  /* 0x0000000604130223 */ /* 0x044fe20000000013 */
[----:B---3--:R-:W-:-:S07]  /*0f20*/  @P0 FFMA R26, R4, R21, R26 ;  /* 0x00000015041a0223 */ /* 0x008fce000000001a */
.L_x_20:
[----:B------:R-:W-:Y:S05]  /*0f30*/  BSYNC.RECONVERGENT B1 ;  /* 0x0000000000017941 */ /* 0x000fea0003800200 */
.L_x_19:
[----:B------:R-:W-:Y:S01]  /*0f40*/  FSETP.GT.AND P0, PT, |R19|, 0.0010000000474974513054, PT ;  /* 0x3a83126f1300780b */ /* 0x000fe20003f04200 */
[----:B------:R-:W-:-:S12]  /*0f50*/  BSSY.RECONVERGENT B1, `(.L_x_21) ;  /* 0x0000027000017945 */ /* 0x000fd80003800200 */
[----:B------:R-:W-:Y:S05]  /*0f60*/  @!P0 BRA `(.L_x_22) ;  /* 0x0000000000888947 */ /* 0x000fea0003800000 */
[----:B------:R-:W0:Y:S01]  /*0f70*/  MUFU.RCP R0, R19 ;  /* 0x0000001300007308 */ /* 0x000e220000001000 */
[----:B------:R-:W-:Y:S07]  /*0f80*/  BSSY.RECONVERGENT B2, `(.L_x_23) ;  /* 0x000000c000027945 */ /* 0x000fee0003800200 */
[----:B------:R-:W1:Y:S01]  /*0f90*/  FCHK P0, R26, R19 ;  /* 0x000000131a007302 */ /* 0x000e620000000000 */
[----:B0-----:R-:W-:-:S04]  /*0fa0*/  FFMA R5, R0, -R19, 1 ;  /* 0x3f80000000057423 */ /* 0x001fc80000000813 */
[----:B------:R-:W-:-:S04]  /*0fb0*/  FFMA R0, R0, R5, R0 ;  /* 0x0000000500007223 */ /* 0x000fc80000000000 */
[----:B------:R-:W-:-:S04]  /*0fc0*/  FFMA R5, R0, R26, RZ ;  /* 0x0000001a00057223 */ /* 0x000fc800000000ff */
[----:B------:R-:W-:-:S04]  /*0fd0*/  FFMA R4, R5, -R19, R26 ;  /* 0x8000001305047223 */ /* 0x000fc8000000001a */
[----:B------:R-:W-:Y:S01]  /*0fe0*/  FFMA R0, R0, R4, R5 ;  /* 0x0000000400007223 */ /* 0x000fe20000000005 */
[----:B-1----:R-:W-:Y:S06]  /*0ff0*/  @!P0 BRA `(.L_x_24) ;  /* 0x0000000000108947 */ /* 0x002fec0003800000 */
[----:B------:R-:W-:Y:S01]  /*1000*/  IMAD.MOV.U32 R0, RZ, RZ, R26 ;  /* 0x000000ffff007224 */ /* 0x000fe200078e001a */
[----:B------:R-:W-:Y:S01]  /*1010*/  MOV R4, 0x1040 ;  /* 0x0000104000047802 */ /* 0x000fe20000000f00 */
[----:B------:R-:W-:-:S07]  /*1020*/  IMAD.MOV.U32 R5, RZ, RZ, R19 ;  /* 0x000000ffff057224 */ /* 0x000fce00078e0013 */
[----:B------:R-:W-:Y:S05]  /*1030*/  CALL.REL.NOINC `($__internal_0_$__cuda_sm3x_div_rn_noftz_f32_slowpath) ;  /* 0x0000000000d07944 */ /* 0x000fea0003c00000 */
.L_x_24:
[----:B------:R-:W-:Y:S05]  /*1040*/  BSYNC.RECONVERGENT B2 ;  /* 0x0000000000027941 */ /* 0x000fea0003800200 */
.L_x_23:
[----:B------:R-:W0:Y:S01]  /*1050*/  MUFU.RCP R5, |R0| ;  /* 0x4000000000057308 */ /* 0x000e220000001000 */
[----:B------:R-:W-:Y:S01]  /*1060*/  FSETP.GT.AND P0, PT, |R0|, 1, PT ;  /* 0x3f8000000000780b */ /* 0x000fe20003f04200 */
[----:B------:R-:W-:Y:S02]  /*1070*/  HFMA2 R7, -RZ, RZ, 0.890625, -0.00056934356689453125 ;  /* 0x3b2090aaff077431 */ /* 0x000fe400000001ff */
[----:B------:R-:W-:Y:S01]  /*1080*/  IMAD.MOV.U32 R6, RZ, RZ, 0x3f6ee581 ;  /* 0x3f6ee581ff067424 */ /* 0x000fe200078e00ff */
[----:B0-----:R-:W-:-:S05]  /*1090*/  FSEL R5, R5, |R0|, P0 ;  /* 0x4000000005057208 */ /* 0x001fca0000000000 */
[----:B------:R-:W-:-:S04]  /*10a0*/  FMUL R4, R5, R5 ;  /* 0x0000000505047220 */ /* 0x000fc80000400000 */
[----:B------:R-:W-:-:S04]  /*10b0*/  FFMA R7, R4, R7, -0.014396979473531246185 ;  /* 0xbc6be14f04077423 */ /* 0x000fc80000000007 */
[----:B------:R-:W-:-:S04]  /*10c0*/  FFMA R7, R4, R7, 0.039849750697612762451 ;  /* 0x3d23397e04077423 */ /* 0x000fc80000000007 */
[----:B------:R-:W-:-:S04]  /*10d0*/  FFMA R7, R4, R7, -0.072529748082160949707 ;  /* 0xbd948a7a04077423 */ /* 0x000fc80000000007 */
[----:B------:R-:W-:-:S04]  /*10e0*/  FFMA R7, R4, R7, 0.10518480092287063599 ;  /* 0x3dd76b2104077423 */ /* 0x000fc80000000007 */
[----:B------:R-:W-:-:S04]  /*10f0*/  FFMA R7, R4, R7, -0.14171802997589111328 ;  /* 0xbe111e8804077423 */ /* 0x000fc80000000007 */
[----:B------:R-:W-:-:S04]  /*1100*/  FFMA R7, R4, R7, 0.19988775253295898438 ;  /* 0x3e4caf6004077423 */ /* 0x000fc80000000007 */
[----:B------:R-:W-:-:S04]  /*1110*/  FFMA R7, R4, R7, -0.33332940936088562012 ;  /* 0xbeaaaa2704077423 */ /* 0x000fc80000000007 */
[----:B------:R-:W-:-:S04]  /*1120*/  FMUL R4, R4, R7 ;  /* 0x0000000704047220 */ /* 0x000fc80000400000 */
[----:B------:R-:W-:-:S04]  /*1130*/  FFMA R5, R5, R4, R5 ;  /* 0x0000000405057223 */ /* 0x000fc80000000005 */
[----:B------:R-:W-:Y:S01]  /*1140*/  @P0 FFMA R5, R6, 1.6832555532455444336, -R5 ;  /* 0x3fd774eb06050823 */ /* 0x000fe20000000805 */
[----:B------:R-:W-:-:S04]  /*1150*/  FSETP.NAN.AND P0, PT, |R0|, |R0|, PT ;  /* 0x400000000000720b */ /* 0x000fc80003f08200 */
[----:B------:R-:W-:-:S04]  /*1160*/  LOP3.LUT R0, R5, 0x80000000, R0, 0xb8, !PT ;  /* 0x8000000005007812 */ /* 0x000fc800078eb800 */
[----:B------:R-:W-:Y:S01]  /*1170*/  FSEL R0, R0, R5, !P0 ;  /* 0x0000000500007208 */ /* 0x000fe20004000000 */
[----:B------:R-:W-:Y:S06]  /*1180*/  BRA `(.L_x_25) ;  /* 0x00000000000c7947 */ /* 0x000fec0003800000 */
.L_x_22:
[----:B------:R-:W-:Y:S02]  /*1190*/  FSETP.GEU.AND P0, PT, R26, RZ, PT ;  /* 0x000000ff1a00720b */ /* 0x000fe40003f0e000 */
[----:B------:R-:W-:-:S04]  /*11a0*/  MOV R0, 0x40490fdb ;  /* 0x40490fdb00007802 */ /* 0x000fc80000000f00 */
[----:B------:R-:W-:-:S07]  /*11b0*/  FSEL R0, -R0, 3.1415927410125732422, !P0 ;  /* 0x40490fdb00007808 */ /* 0x000fce0004000100 */
.L_x_25:
[----:B------:R-:W-:Y:S05]  /*11c0*/  BSYNC.RECONVERGENT B1 ;  /* 0x0000000000017941 */ /* 0x000fea0003800200 */
.L_x_21:
[----:B------:R-:W-:Y:S01]  /*11d0*/  FSETP.GEU.AND P0, PT, R19, RZ, PT ;  /* 0x000000ff1300720b */ /* 0x000fe20003f0e000 */
[----:B------:R-:W0:Y:S08]  /*11e0*/  LDC R21, c[0x0][0x38c] ;  /* 0x0000e300ff157b82 */ /* 0x000e300000000800 */
[----:B------:R-:W1:Y:S04]  /*11f0*/  LDC.64 R4, c[0x0][0x3a0] ;  /* 0x0000e800ff047b82 */ /* 0x000e680000000a00 */
[----:B------:R-:W-:-:S05]  /*1200*/  @!P0 FADD R0, R0, 3.1415927410125732422 ;  /* 0x40490fdb00008421 */ /* 0x000fca0000000000 */
[C---:B------:R-:W-:Y:S01]  /*1210*/  FSETP.GEU.AND P0, PT, R0.reuse, -1.5707963705062866211, PT ;  /* 0xbfc90fdb0000780b */ /* 0x040fe20003f0e000 */
[----:B------:R-:W-:Y:S01]  /*1220*/  FADD R0, R0, 1.5707963705062866211 ;  /* 0x3fc90fdb00007421 */ /* 0x000fe20000000000 */
[----:B0-----:R-:W-:-:S04]  /*1230*/  IMAD R18, R18, R21, RZ ;  /* 0x0000001512127224 */ /* 0x001fc800078e02ff */
[----:B------:R-:W-:-:S07]  /*1240*/  IMAD R7, R18, 0x2, R3 ;  /* 0x0000000212077824 */ /* 0x000fce00078e0203 */
[----:B------:R-:W-:Y:S01]  /*1250*/  @!P0 FADD R0, R0, 6.2831854820251464844 ;  /* 0x40c90fdb00008421 */ /* 0x000fe20000000000 */
[----:B-1----:R-:W-:-:S04]  /*1260*/  IMAD.WIDE R4, R7, 0x4, R4 ;  /* 0x0000000407047825 */ /* 0x002fc800078e0204 */
[----:B------:R-:W-:Y:S01]  /*1270*/  FSETP.GT.AND P0, PT, R0, 6.2831854820251464844, PT ;  /* 0x40c90fdb0000780b */ /* 0x000fe20003f04000 */
[----:B------:R-:W-:-:S12]  /*1280*/  IMAD.WIDE R6, R21, 0x4, R4 ;  /* 0x0000000415067825 */ /* 0x000fd800078e0204 */
[----:B------:R-:W-:-:S04]  /*1290*/  @P0 FADD R0, R0, -6.2831854820251464844 ;  /* 0xc0c90fdb00000421 */ /* 0x000fc80000000000 */
[----:B------:R-:W-:-:S04]  /*12a0*/  FMUL.RZ R20, R0, 0.15915493667125701904 ;  /* 0x3e22f98300147820 */ /* 0x000fc8000040c000 */
[----:B------:R-:W0:Y:S08]  /*12b0*/  MUFU.SIN R19, R20 ;  /* 0x0000001400137308 */ /* 0x000e300000000400 */
[----:B------:R-:W1:Y:S01]  /*12c0*/  MUFU.COS R0, R20 ;  /* 0x0000001400007308 */ /* 0x000e620000000000 */
[----:B0-----:R0:W-:Y:S01]  /*12d0*/  STG.E desc[UR6][R4.64], R19 ;  /* 0x0000001304007986 */ /* 0x0011e2000c101906 */
[----:B-1----:R-:W-:-:S04]  /*12e0*/  FADD R0, R19, R0 ;  /* 0x0000000013007221 */ /* 0x002fc80000000000 */
[----:B------:R-:W-:-:S05]  /*12f0*/  FMUL R21, R0, 0.70710676908493041992 ;  /* 0x3f3504f300157820 */ /* 0x000fca0000400000 */
[----:B------:R0:W-:Y:S02]  /*1300*/  STG.E desc[UR6][R6.64], R21 ;  /* 0x0000001506007986 */ /* 0x0001e4000c101906 */
.L_x_15:
[----:B------:R-:W-:Y:S05]  /*1310*/  BSYNC.RECONVERGENT B0 ;  /* 0x0000000000007941 */ /* 0x000fea0003800200 */
.L_x_14:
[----:B------:R-:W-:Y:S06]  /*1320*/  BAR.SYNC.DEFER_BLOCKING 0x0 ;  /* 0x0000000000007b1d */ /* 0x000fec0000010000 */
.L_x_10:
[----:B------:R-:W2:Y:S01]  /*1330*/  LDCU UR4, c[0x0][0x390] ;  /* 0x00007200ff0477ac */ /* 0x000ea20008000800 */
[----:B------:R-:W-:-:S04]  /*1340*/  IADD3 R10, PT, PT, R13, R10, RZ ;  /* 0x0000000a0d0a7210 */ /* 0x000fc80007ffe0ff */
[----:B--2---:R-:W-:-:S13]  /*1350*/  ISETP.GE.AND P0, PT, R10, UR4, PT ;  /* 0x000000040a007c0c */ /* 0x004fda000bf06270 */
[----:B------:R-:W-:Y:S05]  /*1360*/  @!P0 BRA `(.L_x_26) ;  /* 0xfffffff400708947 */ /* 0x000fea000383ffff */
[----:B------:R-:W-:Y:S05]  /*1370*/  EXIT ;  /* 0x000000000000794d */ /* 0x000fea0003800000 */
        .weak           $__internal_0_$__cuda_sm3x_div_rn_noftz_f32_slowpath
        .type           $__internal_0_$__cuda_sm3x_div_rn_noftz_f32_slowpath,@function
        .size           $__internal_0_$__cuda_sm3x_div_rn_noftz_f32_slowpath,(.L_x_76 - $__internal_0_$__cuda_sm3x_div_rn_noftz_f32_slowpath)
$__internal_0_$__cuda_sm3x_div_rn_noftz_f32_slowpath:
[----:B------:R-:W-:Y:S01]  /*1380*/  SHF.R.U32.HI R6, RZ, 0x17, R5 ;  /* 0x00000017ff067819 */ /* 0x000fe20000011605 */
[----:B------:R-:W-:Y:S01]  /*1390*/  BSSY.RECONVERGENT B3, `(.L_x_27) ;  /* 0x0000062000037945 */ /* 0x000fe20003800200 */
[----:B------:R-:W-:Y:S02]  /*13a0*/  SHF.R.U32.HI R7, RZ, 0x17, R0 ;  /* 0x00000017ff077819 */ /* 0x000fe40000011600 */
[----:B------:R-:W-:Y:S02]  /*13b0*/  LOP3.LUT R6, R6, 0xff, RZ, 0xc0, !PT ;  /* 0x000000ff06067812 */ /* 0x000fe400078ec0ff */
[----:B------:R-:W-:-:S03]  /*13c0*/  LOP3.LUT R23, R7, 0xff, RZ, 0xc0, !PT ;  /* 0x000000ff07177812 */ /* 0x000fc600078ec0ff */
[----:B------:R-:W-:Y:S01]  /*13d0*/  VIADD R21, R6, 0xffffffff ;  /* 0xffffffff06157836 */ /* 0x000fe20000000000 */
[----:B------:R-:W-:-:S04]  /*13e0*/  IADD3 R20, PT, PT, R23, -0x1, RZ ;  /* 0xffffffff17147810 */ /* 0x000fc80007ffe0ff */
[----:B------:R-:W-:-:S04]  /*13f0*/  ISETP.GT.U32.AND P0, PT, R21, 0xfd, PT ;  /* 0x000000fd1500780c */ /* 0x000fc80003f04070 */
[----:B------:R-:W-:-:S13]  /*1400*/  ISETP.GT.U32.OR P0, PT, R20, 0xfd, P0 ;  /* 0x000000fd1400780c */ /* 0x000fda0000704470 */
[----:B------:R-:W-:Y:S01]  /*1410*/  @!P0 IMAD.MOV.U32 R7, RZ, RZ, RZ ;  /* 0x000000ffff078224 */ /* 0x000fe200078e00ff */
[----:B------:R-:W-:Y:S06]  /*1420*/  @!P0 BRA `(.L_x_28) ;  /* 0x00000000005c8947 */ /* 0x000fec0003800000 */
[----:B------:R-:W-:Y:S02]  /*1430*/  FSETP.GTU.FTZ.AND P0, PT, |R0|, +INF , PT ;  /* 0x7f8000000000780b */ /* 0x000fe40003f1c200 */
[----:B------:R-:W-:-:S04]  /*1440*/  FSETP.GTU.FTZ.AND P1, PT, |R5|, +INF , PT ;  /* 0x7f8000000500780b */ /* 0x000fc80003f3c200 */
[----:B------:R-:W-:-:S13]  /*1450*/  PLOP3.LUT P0, PT, P0, P1, PT, 0xf8, 0x8f ;  /* 0x00000000008f781c */ /* 0x000fda0000703f70 */
[----:B------:R-:W-:Y:S05]  /*1460*/  @P0 BRA `(.L_x_29) ;  /* 0x00000004004c0947 */ /* 0x000fea0003800000 */
[----:B------:R-:W-:-:S13]  /*1470*/  LOP3.LUT P0, RZ, R5, 0x7fffffff, R0, 0xc8, !PT ;  /* 0x7fffffff05ff7812 */ /* 0x000fda000780c800 */
[----:B------:R-:W-:Y:S05]  /*1480*/  @!P0 BRA `(.L_x_30) ;  /* 0x00000004003c8947 */ /* 0x000fea0003800000 */
[C---:B------:R-:W-:Y:S02]  /*1490*/  FSETP.NEU.FTZ.AND P2, PT, |R0|.reuse, +INF , PT ;  /* 0x7f8000000000780b */ /* 0x040fe40003f5d200 */
[----:B------:R-:W-:Y:S02]  /*14a0*/  FSETP.NEU.FTZ.AND P1, PT, |R5|, +INF , PT ;  /* 0x7f8000000500780b */ /* 0x000fe40003f3d200 */
[----:B------:R-:W-:-:S11]  /*14b0*/  FSETP.NEU.FTZ.AND P0, PT, |R0|, +INF , PT ;  /* 0x7f8000000000780b */ /* 0x000fd60003f1d200 */
[----:B------:R-:W-:Y:S05]  /*14c0*/  @!P1 BRA !P2, `(.L_x_30) ;  /* 0x00000004002c9947 */ /* 0x000fea0005000000 */
[----:B------:R-:W-:-:S04]  /*14d0*/  LOP3.LUT P2, RZ, R0, 0x7fffffff, RZ, 0xc0, !PT ;  /* 0x7fffffff00ff7812 */ /* 0x000fc8000784c0ff */
[----:B------:R-:W-:-:S13]  /*14e0*/  PLOP3.LUT P1, PT, P1, P2, PT, 0x2f, 0xf2 ;  /* 0x0000000000f2781c */ /* 0x000fda0000f24577 */
[----:B------:R-:W-:Y:S05]  /*14f0*/  @P1 BRA `(.L_x_31) ;  /* 0x0000000400181947 */ /* 0x000fea0003800000 */
[----:B------:R-:W-:-:S04]  /*1500*/  LOP3.LUT P1, RZ, R5, 0x7fffffff, RZ, 0xc0, !PT ;  /* 0x7fffffff05ff7812 */ /* 0x000fc8000782c0ff */
[----:B------:R-:W-:-:S13]  /*1510*/  PLOP3.LUT P0, PT, P0, P1, PT, 0x2f, 0xf2 ;  /* 0x0000000000f2781c */ /* 0x000fda0000702577 */
[----:B------:R-:W-:Y:S05]  /*1520*/  @P0 BRA `(.L_x_32) ;  /* 0x0000000400000947 */ /* 0x000fea0003800000 */
[----:B------:R-:W-:Y:S02]  /*1530*/  ISETP.GE.AND P0, PT, R20, RZ, PT ;  /* 0x000000ff1400720c */ /* 0x000fe40003f06270 */
[----:B------:R-:W-:-:S11]  /*1540*/  ISETP.GE.AND P1, PT, R21, RZ, PT ;  /* 0x000000ff1500720c */ /* 0x000fd60003f26270 */
[----:B------:R-:W-:Y:S01]  /*1550*/  @P0 MOV R7, RZ ;  /* 0x000000ff00070202 */ /* 0x000fe20000000f00 */
[----:B------:R-:W-:Y:S02]  /*1560*/  @!P0 IMAD.MOV.U32 R7, RZ, RZ, -0x40 ;  /* 0xffffffc0ff078424 */ /* 0x000fe400078e00ff */
[----:B------:R-:W-:Y:S01]  /*1570*/  @!P0 FFMA R0, R0, 1.84467440737095516160e+19, RZ ;  /* 0x5f80000000008823 */ /* 0x000fe200000000ff */
[----:B------:R-:W-:Y:S02]  /*1580*/  @!P1 FFMA R5, R5, 1.84467440737095516160e+19, RZ ;  /* 0x5f80000005059823 */ /* 0x000fe400000000ff */
[----:B------:R-:W-:-:S07]  /*1590*/  @!P1 IADD3 R7, PT, PT, R7, 0x40, RZ ;  /* 0x0000004007079810 */ /* 0x000fce0007ffe0ff */
.L_x_28:
[----:B------:R-:W-:Y:S01]  /*15a0*/  LEA R20, R6, 0xc0800000, 0x17 ;  /* 0xc080000006147811 */ /* 0x000fe200078eb8ff */
[----:B------:R-:W-:Y:S01]  /*15b0*/  BSSY.RECONVERGENT B4, `(.L_x_33) ;  /* 0x0000036000047945 */ /* 0x000fe20003800200 */
[----:B------:R-:W-:-:S03]  /*15c0*/  IADD3 R23, PT, PT, R23, -0x7f, RZ ;  /* 0xffffff8117177810 */ /* 0x000fc60007ffe0ff */
[----:B------:R-:W-:Y:S02]  /*15d0*/  IMAD.IADD R22, R5, 0x1, -R20 ;  /* 0x0000000105167824 */ /* 0x000fe400078e0a14 */
[C---:B------:R-:W-:Y:S02]  /*15e0*/  IMAD R0, R23.reuse, -0x800000, R0 ;  /* 0xff80000017007824 */ /* 0x040fe400078e0200 */
[----:B------:R0:W1:Y:S01]  /*15f0*/  MUFU.RCP R5, R22 ;  /* 0x0000001600057308 */ /* 0x0000620000001000 */
[----:B------:R-:W-:Y:S01]  /*1600*/  FADD.FTZ R21, -R22, -RZ ;  /* 0x800000ff16157221 */ /* 0x000fe20000010100 */
[----:B0-----:R-:W-:-:S05]  /*1610*/  IADD3 R22, PT, PT, R23, 0x7f, -R6 ;  /* 0x0000007f17167810 */ /* 0x001fca0007ffe806 */
[----:B------:R-:W-:Y:S02]  /*1620*/  IMAD.IADD R7, R22, 0x1, R7 ;  /* 0x0000000116077824 */ /* 0x000fe400078e0207 */
[----:B-1----:R-:W-:-:S04]  /*1630*/  FFMA R20, R5, R21, 1 ;  /* 0x3f80000005147423 */ /* 0x002fc80000000015 */
[----:B------:R-:W-:-:S04]  /*1640*/  FFMA R5, R5, R20, R5 ;  /* 0x0000001405057223 */ /* 0x000fc80000000005 */
[----:B------:R-:W-:-:S04]  /*1650*/  FFMA R20, R0, R5, RZ ;  /* 0x0000000500147223 */ /* 0x000fc800000000ff */
[----:B------:R-:W-:-:S04]  /*1660*/  FFMA R24, R21, R20, R0 ;  /* 0x0000001415187223 */ /* 0x000fc80000000000 */
[----:B------:R-:W-:-:S04]  /*1670*/  FFMA R20, R5, R24, R20 ;  /* 0x0000001805147223 */ /* 0x000fc80000000014 */
[----:B------:R-:W-:-:S04]  /*1680*/  FFMA R21, R21, R20, R0 ;  /* 0x0000001415157223 */ /* 0x000fc80000000000 */
[----:B------:R-:W-:-:S05]  /*1690*/  FFMA R0, R5, R21, R20 ;  /* 0x0000001505007223 */ /* 0x000fca0000000014 */
[----:B------:R-:W-:-:S04]  /*16a0*/  SHF.R.U32.HI R6, RZ, 0x17, R0 ;  /* 0x00000017ff067819 */ /* 0x000fc80000011600 */
[----:B------:R-:W-:-:S04]  /*16b0*/  LOP3.LUT R6, R6, 0xff, RZ, 0xc0, !PT ;  /* 0x000000ff06067812 */ /* 0x000fc800078ec0ff */
[----:B------:R-:W-:-:S05]  /*16c0*/  IADD3 R22, PT, PT, R6, R7, RZ ;  /* 0x0000000706167210 */ /* 0x000fca0007ffe0ff */
[----:B------:R-:W-:-:S05]  /*16d0*/  VIADD R6, R22, 0xffffffff ;  /* 0xffffffff16067836 */ /* 0x000fca0000000000 */
[----:B------:R-:W-:-:S13]  /*16e0*/  ISETP.GE.U32.AND P0, PT, R6, 0xfe, PT ;  /* 0x000000fe0600780c */ /* 0x000fda0003f06070 */
[----:B------:R-:W-:Y:S05]  /*16f0*/  @!P0 BRA `(.L_x_34) ;  /* 0x0000000000808947 */ /* 0x000fea0003800000 */
[----:B------:R-:W-:-:S13]  /*1700*/  ISETP.GT.AND P0, PT, R22, 0xfe, PT ;  /* 0x000000fe1600780c */ /* 0x000fda0003f04270 */
[----:B------:R-:W-:Y:S05]  /*1710*/  @P0 BRA `(.L_x_35) ;  /* 0x00000000006c0947 */ /* 0x000fea0003800000 */
[----:B------:R-:W-:-:S13]  /*1720*/  ISETP.GE.AND P0, PT, R22, 0x1, PT ;  /* 0x000000011600780c */ /* 0x000fda0003f06270 */
[----:B------:R-:W-:Y:S05]  /*1730*/  @P0 BRA `(.L_x_36) ;  /* 0x0000000000740947 */ /* 0x000fea0003800000 */
[----:B------:R-:W-:Y:S02]  /*1740*/  ISETP.GE.AND P0, PT, R22, -0x18, PT ;  /* 0xffffffe81600780c */ /* 0x000fe40003f06270 */
[----:B------:R-:W-:-:S11]  /*1750*/  LOP3.LUT R0, R0, 0x80000000, RZ, 0xc0, !PT ;  /* 0x8000000000007812 */ /* 0x000fd600078ec0ff */
[----:B------:R-:W-:Y:S05]  /*1760*/  @!P0 BRA `(.L_x_36) ;  /* 0x0000000000688947 */ /* 0x000fea0003800000 */
[CCC-:B------:R-:W-:Y:S01]  /*1770*/  FFMA.RZ R6, R5.reuse, R21.reuse, R20.reuse ;  /* 0x0000001505067223 */ /* 0x1c0fe2000000c014 */
[C---:B------:R-:W-:Y:S02]  /*1780*/  ISETP.NE.AND P2, PT, R22.reuse, RZ, PT ;  /* 0x000000ff1600720c */ /* 0x040fe40003f45270 */
[----:B------:R-:W-:Y:S02]  /*1790*/  ISETP.NE.AND P1, PT, R22, RZ, PT ;  /* 0x000000ff1600720c */ /* 0x000fe40003f25270 */
[----:B------:R-:W-:Y:S01]  /*17a0*/  LOP3.LUT R7, R6, 0x7fffff, RZ, 0xc0, !PT ;  /* 0x007fffff06077812 */ /* 0x000fe200078ec0ff */
[CCC-:B------:R-:W-:Y:S01]  /*17b0*/  FFMA.RP R6, R5.reuse, R21.reuse, R20.reuse ;  /* 0x0000001505067223 */ /* 0x1c0fe20000008014 */
[----:B------:R-:W-:Y:S01]  /*17c0*/  FFMA.RM R5, R5, R21, R20 ;  /* 0x0000001505057223 */ /* 0x000fe20000004014 */
[----:B------:R-:W-:Y:S01]  /*17d0*/  IADD3 R20, PT, PT, R22, 0x20, RZ ;  /* 0x0000002016147810 */ /* 0x000fe20007ffe0ff */
[----:B------:R-:W-:Y:S01]  /*17e0*/  IMAD.MOV R21, RZ, RZ, -R22 ;  /* 0x000000ffff157224 */ /* 0x000fe200078e0a16 */
[----:B------:R-:W-:-:S02]  /*17f0*/  LOP3.LUT R7, R7, 0x800000, RZ, 0xfc, !PT ;  /* 0x0080000007077812 */ /* 0x000fc400078efcff */
[----:B------:R-:W-:Y:S02]  /*1800*/  FSETP.NEU.FTZ.AND P0, PT, R6, R5, PT ;  /* 0x000000050600720b */ /* 0x000fe40003f1d000 */
[----:B------:R-:W-:Y:S02]  /*1810*/  SHF.L.U32 R20, R7, R20, RZ ;  /* 0x0000001407147219 */ /* 0x000fe400000006ff */
[----:B------:R-:W-:Y:S02]  /*1820*/  SEL R6, R21, RZ, P2 ;  /* 0x000000ff15067207 */ /* 0x000fe40001000000 */
[----:B------:R-:W-:Y:S02]  /*1830*/  ISETP.NE.AND P1, PT, R20, RZ, P1 ;  /* 0x000000ff1400720c */ /* 0x000fe40000f25270 */
[----:B------:R-:W-:Y:S02]  /*1840*/  SHF.R.U32.HI R6, RZ, R6, R7 ;  /* 0x00000006ff067219 */ /* 0x000fe40000011607 */
[----:B------:R-:W-:-:S02]  /*1850*/  PLOP3.LUT P0, PT, P0, P1, PT, 0xf8, 0x8f ;  /* 0x00000000008f781c */ /* 0x000fc40000703f70 */
[----:B------:R-:W-:Y:S02]  /*1860*/  SHF.R.U32.HI R20, RZ, 0x1, R6 ;  /* 0x00000001ff147819 */ /* 0x000fe40000011606 */
[----:B------:R-:W-:-:S04]  /*1870*/  SEL R5, RZ, 0x1, !P0 ;  /* 0x00000001ff057807 */ /* 0x000fc80004000000 */
[----:B------:R-:W-:-:S04]  /*1880*/  LOP3.LUT R5, R5, 0x1, R20, 0xf8, !PT ;  /* 0x0000000105057812 */ /* 0x000fc800078ef814 */
[----:B------:R-:W-:-:S04]  /*1890*/  LOP3.LUT R5, R5, R6, RZ, 0xc0, !PT ;  /* 0x0000000605057212 */ /* 0x000fc800078ec0ff */
[----:B------:R-:W-:-:S04]  /*18a0*/  IADD3 R5, PT, PT, R20, R5, RZ ;  /* 0x0000000514057210 */ /* 0x000fc80007ffe0ff */
[----:B------:R-:W-:Y:S01]  /*18b0*/  LOP3.LUT R0, R5, R0, RZ, 0xfc, !PT ;  /* 0x0000000005007212 */ /* 0x000fe200078efcff */
[----:B------:R-:W-:Y:S06]  /*18c0*/  BRA `(.L_x_36) ;  /* 0x0000000000107947 */ /* 0x000fec0003800000 */
.L_x_35:
[----:B------:R-:W-:-:S04]  /*18d0*/  LOP3.LUT R0, R0, 0x80000000, RZ, 0xc0, !PT ;  /* 0x8000000000007812 */ /* 0x000fc800078ec0ff */
[----:B------:R-:W-:Y:S01]  /*18e0*/  LOP3.LUT R0, R0, 0x7f800000, RZ, 0xfc, !PT ;  /* 0x7f80000000007812 */ /* 0x000fe200078efcff */
[----:B------:R-:W-:Y:S06]  /*18f0*/  BRA `(.L_x_36) ;  /* 0x0000000000047947 */ /* 0x000fec0003800000 */
.L_x_34:
[----:B------:R-:W-:-:S07]  /*1900*/  IMAD R0, R7, 0x800000, R0 ;  /* 0x0080000007007824 */ /* 0x000fce00078e0200 */
.L_x_36:
[----:B------:R-:W-:Y:S05]  /*1910*/  BSYNC.RECONVERGENT B4 ;  /* 0x0000000000047941 */ /* 0x000fea0003800200 */
.L_x_33:
[----:B------:R-:W-:Y:S05]  /*1920*/  BRA `(.L_x_37) ;  /* 0x0000000000207947 */ /* 0x000fea0003800000 */
.L_x_32:
[----:B------:R-:W-:-:S04]  /*1930*/  LOP3.LUT R0, R5, 0x80000000, R0, 0x48, !PT ;  /* 0x8000000005007812 */ /* 0x000fc800078e4800 */
[----:B------:R-:W-:Y:S01]  /*1940*/  LOP3.LUT R0, R0, 0x7f800000, RZ, 0xfc, !PT ;  /* 0x7f80000000007812 */ /* 0x000fe200078efcff */
[----:B------:R-:W-:Y:S06]  /*1950*/  BRA `(.L_x_37) ;  /* 0x0000000000147947 */ /* 0x000fec0003800000 */
.L_x_31:
[----:B------:R-:W-:Y:S01]  /*1960*/  LOP3.LUT R0, R5, 0x80000000, R0, 0x48, !PT ;  /* 0x8000000005007812 */ /* 0x000fe200078e4800 */
[----:B------:R-:W-:Y:S06]  /*1970*/  BRA `(.L_x_37) ;  /* 0x00000000000c7947 */ /* 0x000fec0003800000 */
.L_x_30:
[----:B------:R-:W0:Y:S01]  /*1980*/  MUFU.RSQ R0, -QNAN ;  /* 0xffc0000000007908 */ /* 0x000e220000001400 */
[----:B------:R-:W-:Y:S05]  /*1990*/  BRA `(.L_x_37) ;  /* 0x0000000000047947 */ /* 0x000fea0003800000 */
.L_x_29:
[----:B------:R-:W-:-:S07]  /*19a0*/  FADD.FTZ R0, R0, R5 ;  /* 0x0000000500007221 */ /* 0x000fce0000010000 */
.L_x_37:
[----:B------:R-:W-:Y:S05]  /*19b0*/  BSYNC.RECONVERGENT B3 ;  /* 0x0000000000037941 */ /* 0x000fea0003800200 */
.L_x_27:
[----:B------:R-:W-:-:S04]  /*19c0*/  HFMA2 R5, -RZ, RZ, 0, 0 ;  /* 0x00000000ff057431 */ /* 0x000fc800000001ff */
[----:B0-----:R-:W-:Y:S05]  /*19d0*/  RET.REL.NODEC R4 `(msw_many_series_one_param_time_major_f32) ;  /* 0xffffffe404887950 */ /* 0x001fea0003c3ffff */
.L_x_38:
[----:B------:R-:W-:-:S00]  /*19e0*/  BRA `(.L_x_38) ;  /* 0xfffffffc00fc7947 */ /* 0x000fc0000383ffff */
[----:B------:R-:W-:-:S00]  /*19f0*/  NOP ;  /* 0x0000000000007918 */ /* 0x000fc00000000000 */
        /* <DEDUP_REMOVED lines=8> */
.L_x_76:


//--------------------- .text.msw_batch_f32       --------------------------
	.section	.text.msw_batch_f32,"ax",@progbits
	.align	128
        .global         msw_batch_f32
        .type           msw_batch_f32,@function
        .size           msw_batch_f32,(.L_x_77 - msw_batch_f32)
        .other          msw_batch_f32,@"STO_CUDA_ENTRY STV_DEFAULT"
msw_batch_f32:
.text.msw_batch_f32:
[----:B------:R-:W-:Y:S01]  /*0000*/  LDC R1, c[0x0][0x37c] ;  /* 0x0000df00ff017b82 */ /* 0x000fe20000000800 */
[----:B------:R-:W0:Y:S01]  /*0010*/  S2R R4, SR_CTAID.Y ;  /* 0x0000000000047919 */ /* 0x000e220000002600 */
[----:B------:R-:W0:Y:S02]  /*0020*/  LDCU UR4, c[0x0][0x394] ;  /* 0x00007280ff0477ac */ /* 0x000e240008000800 */
[----:B0-----:R-:W-:-:S13]  /*0030*/  ISETP.GE.AND P0, PT, R4, UR4, PT ;  /* 0x0000000404007c0c */ /* 0x001fda000bf06270 */
[----:B------:R-:W-:Y:S05]  /*0040*/  @P0 EXIT ;  /* 0x000000000000094d */ /* 0x000fea0003800000 */
[----:B------:R-:W0:Y:S01]  /*0050*/  LDC.64 R2, c[0x0][0x388] ;  /* 0x0000e200ff027b82 */ /* 0x000e220000000a00 */
[----:B------:R-:W1:Y:S01]  /*0060*/  LDCU.64 UR14, c[0x0][0x358] ;  /* 0x00006b00ff0e77ac */ /* 0x000e620008000a00 */
[----:B0-----:R-:W-:-:S06]  /*0070*/  IMAD.WIDE.U32 R2, R4, 0x4, R2 ;  /* 0x0000000404027825 */ /* 0x001fcc00078e0002 */
[----:B-1----:R-:W2:Y:S02]  /*0080*/  LDG.E.CONSTANT R2, desc[UR14][R2.64] ;  /* 0x0000000e02027981 */ /* 0x002ea4000c1e9900 */
[----:B--2---:R-:W-:-:S13]  /*0090*/  R2UR UR9, R2 ;  /* 0x00000000020972ca */ /* 0x004fda00000e0000 */
[----:B------:R-:W-:-:S06]  /*00a0*/  UISETP.GE.AND UP0, UPT, UR9, 0x1, UPT ;  /* 0x000000010900788c */ /* 0x000fcc000bf06270 */
[----:B------:R-:W-:-:S13]  /*00b0*/  PLOP3.LUT P0, PT, PT, PT, UP0, 0x80, 0x8 ;  /* 0x000000000008781c */ /* 0x000fda0003f0f008 */
[----:B------:R-:W-:Y:S05]  /*00c0*/  @!P0 EXIT ;  /* 0x000000000000894d */ /* 0x000fea0003800000 */
[----:B------:R-:W0:Y:S01]  /*00d0*/  S2R R7, SR_TID.X ;  /* 0x0000000000077919 */ /* 0x000e220000002100 */
[----:B------:R-:W1:Y:S01]  /*00e0*/  S2UR UR4, SR_CTAID.X ;  /* 0x00000000000479c3 */ /* 0x000e620000002500 */
[----:B------:R-:W2:Y:S01]  /*00f0*/  LDCU UR5, c[0x0][0x398] ;  /* 0x00007300ff0577ac */ /* 0x000ea20008000800 */
[----:B------:R-:W-:Y:S06]  /*0100*/  BSSY.RECONVERGENT B0, `(.L_x_39) ;  /* 0x000004f000007945 */ /* 0x000fec0003800200 */
[----:B------:R-:W1:Y:S08]  /*0110*/  LDC R5, c[0x0][0x360] ;  /* 0x0000d800ff057b82 */ /* 0x000e700000000800 */
[----:B------:R-:W3:Y:S01]  /*0120*/  LDC R3, c[0x0][0x390] ;  /* 0x0000e400ff037b82 */ /* 0x000ee20000000800 */
[----:B--2---:R-:W-:-:S07]  /*0130*/  UIADD3 UR5, UPT, UPT, UR9, -0x1, UR5 ;  /* 0xffffffff09057890 */ /* 0x004fce000fffe005 */
[----:B------:R-:W2:Y:S01]  /*0140*/  LDC R8, c[0x0][0x370] ;  /* 0x0000dc00ff087b82 */ /* 0x000ea20000000800 */
[----:B-1----:R-:W-:-:S04]  /*0150*/  IMAD R2, R5, UR4, RZ ;  /* 0x0000000405027c24 */ /* 0x002fc8000f8e02ff */
[----:B0-----:R-:W-:Y:S01]  /*0160*/  IMAD.IADD R6, R2, 0x1, R7 ;  /* 0x0000000102067824 */ /* 0x001fe200078e0207 */
[----:B---3--:R-:W-:Y:S01]  /*0170*/  VIMNMX R0, PT, PT, R3, UR5, PT ;  /* 0x0000000503007c48 */ /* 0x008fe2000bfe0100 */
[----:B------:R-:W-:-:S03]  /*0180*/  IMAD R4, R4, R3, RZ ;  /* 0x0000000304047224 */ /* 0x000fc600078e02ff */
[----:B------:R-:W-:Y:S01]  /*0190*/  ISETP.GE.AND P0, PT, R6, R0, PT ;  /* 0x000000000600720c */ /* 0x000fe20003f06270 */
[----:B--2---:R-:W-:-:S12]  /*01a0*/  IMAD R9, R5, R8, RZ ;  /* 0x0000000805097224 */ /* 0x004fd800078e02ff */
[----:B------:R-:W-:Y:S05]  /*01b0*/  @P0 BRA `(.L_x_40) ;  /* 0x00000004000c0947 */ /* 0x000fea0003800000 */
[----:B------:R-:W0:Y:S01]  /*01c0*/  I2F.U32.RP R14, R9 ;  /* 0x00000009000e7306 */ /* 0x000e220000209000 */
[C---:B------:R-:W-:Y:S01]  /*01d0*/  IMAD.IADD R13, R9.reuse, 0x1, R6 ;  /* 0x00000001090d7824 */ /* 0x040fe200078e0206 */
[----:B------:R-:W-:Y:S01]  /*01e0*/  IADD3 R15, PT, PT, RZ, -R9, RZ ;  /* 0x80000009ff0f7210 */ /* 0x000fe20007ffe0ff */
[----:B------:R-:W-:Y:S01]  /*01f0*/  BSSY.RECONVERGENT B1, `(.L_x_41) ;  /* 0x0000029000017945 */ /* 0x000fe20003800200 */
[----:B------:R-:W-:Y:S02]  /*0200*/  ISETP.NE.U32.AND P2, PT, R9, RZ, PT ;  /* 0x000000ff0900720c */ /* 0x000fe40003f45070 */
[----:B------:R-:W-:Y:S02]  /*0210*/  ISETP.GE.AND P0, PT, R13, R0, PT ;  /* 0x000000000d00720c */ /* 0x000fe40003f06270 */
[----:B------:R-:W-:Y:S02]  /*0220*/  VIMNMX R8, PT, PT, R0, R13, !PT ;  /* 0x0000000d00087248 */ /* 0x000fe40007fe0100 */
[----:B------:R-:W-:-:S04]  /*0230*/  SEL R12, RZ, 0x1, P0 ;  /* 0x00000001ff0c7807 */ /* 0x000fc80000000000 */
[----:B------:R-:W-:Y:S01]  /*0240*/  IADD3 R8, PT, PT, R8, -R13, -R12 ;  /* 0x8000000d08087210 */ /* 0x000fe20007ffe80c */
[----:B0-----:R-:W0:Y:S02]  /*0250*/  MUFU.RCP R14, R14 ;  /* 0x0000000e000e7308 */ /* 0x001e240000001000 */
[----:B0-----:R-:W-:-:S06]  /*0260*/  VIADD R10, R14, 0xffffffe ;  /* 0x0ffffffe0e0a7836 */ /* 0x001fcc0000000000 */
[----:B------:R0:W1:Y:S02]  /*0270*/  F2I.FTZ.U32.TRUNC.NTZ R11, R10 ;  /* 0x0000000a000b7305 */ /* 0x000064000021f000 */
[----:B0-----:R-:W-:Y:S02]  /*0280*/  IMAD.MOV.U32 R10, RZ, RZ, RZ ;  /* 0x000000ffff0a7224 */ /* 0x001fe400078e00ff */
[----:B-1----:R-:W-:-:S04]  /*0290*/  IMAD R15, R15, R11, RZ ;  /* 0x0000000b0f0f7224 */ /* 0x002fc800078e02ff */
[----:B------:R-:W-:-:S06]  /*02a0*/  IMAD.HI.U32 R11, R11, R15, R10 ;  /* 0x0000000f0b0b7227 */ /* 0x000fcc00078e000a */
[----:B------:R-:W-:-:S05]  /*02b0*/  IMAD.HI.U32 R13, R11, R8, RZ ;  /* 0x000000080b0d7227 */ /* 0x000fca00078e00ff */
[----:B------:R-:W-:-:S05]  /*02c0*/  IADD3 R10, PT, PT, -R13, RZ, RZ ;  /* 0x000000ff0d0a7210 */ /* 0x000fca0007ffe1ff */
[----:B------:R-:W-:Y:S02]  /*02d0*/  IMAD R8, R9, R10, R8 ;  /* 0x0000000a09087224 */ /* 0x000fe400078e0208 */
[----:B------:R-:W0:Y:S03]  /*02e0*/  LDC.64 R10, c[0x0][0x3a0] ;  /* 0x0000e800ff0a7b82 */ /* 0x000e260000000a00 */
[----:B------:R-:W-:-:S13]  /*02f0*/  ISETP.GE.U32.AND P0, PT, R8, R9, PT ;  /* 0x000000090800720c */ /* 0x000fda0003f06070 */
[----:B------:R-:W-:Y:S02]  /*0300*/  @P0 IMAD.IADD R8, R8, 0x1, -R9 ;  /* 0x0000000108080824 */ /* 0x000fe400078e0a09 */
[----:B------:R-:W-:-:S03]  /*0310*/  @P0 VIADD R13, R13, 0x1 ;  /* 0x000000010d0d0836 */ /* 0x000fc60000000000 */
[----:B------:R-:W-:-:S13]  /*0320*/  ISETP.GE.U32.AND P1, PT, R8, R9, PT ;  /* 0x000000090800720c */ /* 0x000fda0003f26070 */
[----:B------:R-:W-:Y:S02]  /*0330*/  @P1 IADD3 R13, PT, PT, R13, 0x1, RZ ;  /* 0x000000010d0d1810 */ /* 0x000fe40007ffe0ff */
[----:B------:R-:W-:-:S05]  /*0340*/  @!P2 LOP3.LUT R13, RZ, R9, RZ, 0x33, !PT ;  /* 0x00000009ff0da212 */ /* 0x000fca00078e33ff */
[----:B------:R-:W-:-:S05]  /*0350*/  IMAD.IADD R8, R12, 0x1, R13 ;  /* 0x000000010c087824 */ /* 0x000fca00078e020d */
[C---:B------:R-:W-:Y:S02]  /*0360*/  LOP3.LUT R12, R8.reuse, 0x3, RZ, 0xc0, !PT ;  /* 0x00000003080c7812 */ /* 0x040fe400078ec0ff */
[----:B------:R-:W-:Y:S02]  /*0370*/  ISETP.GE.U32.AND P1, PT, R8, 0x3, PT ;  /* 0x000000030800780c */ /* 0x000fe40003f26070 */
[----:B------:R-:W-:-:S13]  /*0380*/  ISETP.NE.AND P0, PT, R12, 0x3, PT ;  /* 0x000000030c00780c */ /* 0x000fda0003f05270 */
[----:B0-----:R-:W-:Y:S05]  /*0390*/  @!P0 BRA `(.L_x_42) ;  /* 0x0000000000388947 */ /* 0x001fea0003800000 */
[----:B------:R-:W0:Y:S01]  /*03a0*/  LDC.64 R12, c[0x0][0x3a0] ;  /* 0x0000e800ff0c7b82 */ /* 0x000e220000000a00 */
[----:B------:R-:W-:Y:S02]  /*03b0*/  VIADD R8, R8, 0x1 ;  /* 0x0000000108087836 */ /* 0x000fe40000000000 */
[----:B------:R-:W-:Y:S02]  /*03c0*/  HFMA2 R18, -RZ, RZ, 0, 0 ;  /* 0x00000000ff127431 */ /* 0x000fe400000001ff */
[----:B------:R-:W-:Y:S01]  /*03d0*/  IMAD.MOV.U32 R19, RZ, RZ, 0x7fc00000 ;  /* 0x7fc00000ff137424 */ /* 0x000fe200078e00ff */
[----:B------:R-:W-:-:S07]  /*03e0*/  LOP3.LUT R21, R8, 0x3, RZ, 0xc0, !PT ;  /* 0x0000000308157812 */ /* 0x000fce00078ec0ff */
.L_x_43:
[--C-:B-1----:R-:W-:Y:S01]  /*03f0*/  IMAD R15, R4, 0x2, R6.reuse ;  /* 0x00000002040f7824 */ /* 0x102fe200078e0206 */
[----:B------:R-:W-:Y:S01]  /*0400*/  IADD3 R18, PT, PT, R18, 0x1, RZ ;  /* 0x0000000112127810 */ /* 0x000fe20007ffe0ff */
[----:B------:R-:W-:Y:S02]  /*0410*/  IMAD.IADD R6, R9, 0x1, R6 ;  /* 0x0000000109067824 */ /* 0x000fe400078e0206 */
[----:B0-----:R-:W-:Y:S01]  /*0420*/  IMAD.WIDE R14, R15, 0x4, R12 ;  /* 0x000000040f0e7825 */ /* 0x001fe200078e020c */
[----:B------:R-:W-:-:S04]  /*0430*/  ISETP.NE.AND P0, PT, R18, R21, PT ;  /* 0x000000151200720c */ /* 0x000fc80003f05270 */
[----:B------:R1:W-:Y:S01]  /*0440*/  STG.E desc[UR14][R14.64], R19 ;  /* 0x000000130e007986 */ /* 0x0003e2000c10190e */
[----:B------:R-:W-:-:S05]  /*0450*/  IMAD.WIDE R16, R3, 0x4, R14 ;  /* 0x0000000403107825 */ /* 0x000fca00078e020e */
[----:B------:R1:W-:Y:S03]  /*0460*/  STG.E desc[UR14][R16.64], R19 ;  /* 0x0000001310007986 */ /* 0x0003e6000c10190e */
[----:B------:R-:W-:Y:S05]  /*0470*/  @P0 BRA `(.L_x_43) ;  /* 0xfffffffc00dc0947 */ /* 0x000fea000383ffff */
.L_x_42:
[----:B------:R-:W-:Y:S05]  /*0480*/  BSYNC.RECONVERGENT B1 ;  /* 0x0000000000017941 */ /* 0x000fea0003800200 */
.L_x_41:
[----:B------:R-:W-:Y:S05]  /*0490*/  @!P1 BRA `(.L_x_40) ;  /* 0x0000000000549947 */ /* 0x000fea0003800000 */
.L_x_44:
[--C-:B0-----:R-:W-:Y:S01]  /*04a0*/  IMAD R25, R4, 0x2, R6.reuse ;  /* 0x0000000204197824 */ /* 0x101fe200078e0206 */
[----:B------:R-:W-:Y:S01]  /*04b0*/  MOV R29, 0x7fc00000 ;  /* 0x7fc00000001d7802 */ /* 0x000fe20000000f00 */
[----:B------:R-:W-:Y:S02]  /*04c0*/  IMAD R6, R9, 0x4, R6 ;  /* 0x0000000409067824 */ /* 0x000fe400078e0206 */
[----:B------:R-:W-:-:S03]  /*04d0*/  IMAD.WIDE R24, R25, 0x4, R10 ;  /* 0x0000000419187825 */ /* 0x000fc600078e020a */
[----:B------:R-:W-:Y:S02]  /*04e0*/  ISETP.GE.AND P0, PT, R6, R0, PT ;  /* 0x000000000600720c */ /* 0x000fe40003f06270 */
[----:B------:R0:W-:Y:S01]  /*04f0*/  STG.E desc[UR14][R24.64], R29 ;  /* 0x0000001d18007986 */ /* 0x0001e2000c10190e */
[----:B-1----:R-:W-:-:S04]  /*0500*/  IMAD.WIDE R18, R9, 0x4, R24 ;  /* 0x0000000409127825 */ /* 0x002fc800078e0218 */
[----:B------:R-:W-:-:S04]  /*0510*/  IMAD.WIDE R20, R3, 0x4, R24 ;  /* 0x0000000403147825 */ /* 0x000fc800078e0218 */
[--C-:B------:R-:W-:Y:S01]  /*0520*/  IMAD.WIDE R16, R9, 0x4, R18.reuse ;  /* 0x0000000409107825 */ /* 0x100fe200078e0212 */
[----:B------:R0:W-:Y:S03]  /*0530*/  STG.E desc[UR14][R20.64], R29 ;  /* 0x0000001d14007986 */ /* 0x0001e6000c10190e */
[----:B------:R-:W-:Y:S01]  /*0540*/  IMAD.WIDE R12, R3, 0x4, R18 ;  /* 0x00000004030c7825 */ /* 0x000fe200078e0212 */
[----:B------:R0:W-:Y:S03]  /*0550*/  STG.E desc[UR14][R18.64], R29 ;  /* 0x0000001d12007986 */ /* 0x0001e6000c10190e */
[--C-:B------:R-:W-:Y:S01]  /*0560*/  IMAD.WIDE R14, R9, 0x4, R16.reuse ;  /* 0x00000004090e7825 */ /* 0x100fe200078e0210 */
[----:B------:R0:W-:Y:S03]  /*0570*/  STG.E desc[UR14][R12.64], R29 ;  /* 0x0000001d0c007986 */ /* 0x0001e6000c10190e */
[C---:B------:R-:W-:Y:S01]  /*0580*/  IMAD.WIDE R22, R3.reuse, 0x4, R16 ;  /* 0x0000000403167825 */ /* 0x040fe200078e0210 */
[----:B------:R0:W-:Y:S03]  /*0590*/  STG.E desc[UR14][R16.64], R29 ;  /* 0x0000001d10007986 */ /* 0x0001e6000c10190e */
[----:B------:R-:W-:Y:S01]  /*05a0*/  IMAD.WIDE R26, R3, 0x4, R14 ;  /* 0x00000004031a7825 */ /* 0x000fe200078e020e */
[----:B------:R0:W-:Y:S04]  /*05b0*/  STG.E desc[UR14][R22.64], R29 ;  /* 0x0000001d16007986 */ /* 0x0001e8000c10190e */
[----:B------:R0:W-:Y:S04]  /*05c0*/  STG.E desc[UR14][R14.64], R29 ;  /* 0x0000001d0e007986 */ /* 0x0001e8000c10190e */
[----:B------:R0:W-:Y:S01]  /*05d0*/  STG.E desc[UR14][R26.64], R29 ;  /* 0x0000001d1a007986 */ /* 0x0001e2000c10190e */
[----:B------:R-:W-:Y:S05]  /*05e0*/  @!P0 BRA `(.L_x_44) ;  /* 0xfffffffc00ac8947 */ /* 0x000fea000383ffff */
.L_x_40:
[----:B------:R-:W-:Y:S05]  /*05f0*/  BSYNC.RECONVERGENT B0 ;  /* 0x0000000000007941 */ /* 0x000fea0003800200 */
.L_x_39:
[----:B------:R-:W2:Y:S01]  /*0600*/  S2UR UR6, SR_CgaCtaId ;  /* 0x00000000000679c3 */ /* 0x000ea20000008800 */
[----:B------:R-:W-:Y:S01]  /*0610*/  ISETP.GE.U32.AND P0, PT, R7, UR9, PT ;  /* 0x0000000907007c0c */ /* 0x000fe2000bf06070 */
[----:B------:R-:W-:Y:S01]  /*0620*/  UMOV UR4, 0x400 ;  /* 0x0000040000047882 */ /* 0x000fe20000000000 */
[----:B------:R-:W-:Y:S01]  /*0630*/  BSSY.RECONVERGENT B0, `(.L_x_45) ;  /* 0x000001f000007945 */ /* 0x000fe20003800200 */
[----:B--2---:R-:W-:-:S04]  /*0640*/  ULEA UR4, UR6, UR4, 0x18 ;  /* 0x0000000406047291 */ /* 0x004fc8000f8ec0ff */
[----:B------:R-:W-:-:S06]  /*0650*/  ULEA UR10, UR9, UR4, 0x2 ;  /* 0x00000004090a7291 */ /* 0x000fcc000f8e10ff */
[----:B------:R-:W-:Y:S06]  /*0660*/  @P0 BRA `(.L_x_46) ;  /* 0x00000000006c0947 */ /* 0x000fec0003800000 */
[----:B------:R-:W-:Y:S01]  /*0670*/  I2FP.F32.U32 R3, UR9 ;  /* 0x0000000900037c45 */ /* 0x000fe20008201000 */
[----:B------:R-:W-:Y:S02]  /*0680*/  UMOV UR6, 0x40c90fdb ;  /* 0x40c90fdb00067882 */ /* 0x000fe40000000000 */
[----:B------:R-:W-:Y:S01]  /*0690*/  IMAD.U32 R8, RZ, RZ, UR6 ;  /* 0x00000006ff087e24 */ /* 0x000fe2000f8e00ff */
[----:B------:R-:W2:Y:S08]  /*06a0*/  MUFU.RCP R0, R3 ;  /* 0x0000000300007308 */ /* 0x000eb00000001000 */
[----:B------:R-:W3:Y:S01]  /*06b0*/  FCHK P0, R8, R3 ;  /* 0x0000000308007302 */ /* 0x000ee20000000000 */
[----:B--2---:R-:W-:-:S04]  /*06c0*/  FFMA R11, -R3, R0, 1 ;  /* 0x3f800000030b7423 */ /* 0x004fc80000000100 */
[----:B------:R-:W-:-:S04]  /*06d0*/  FFMA R0, R0, R11, R0 ;  /* 0x0000000b00007223 */ /* 0x000fc80000000000 */
[----:B------:R-:W-:-:S04]  /*06e0*/  FFMA R6, R0, 6.2831854820251464844, RZ ;  /* 0x40c90fdb00067823 */ /* 0x000fc800000000ff */
[----:B------:R-:W-:-:S04]  /*06f0*/  FFMA R11, -R3, R6, 6.2831854820251464844 ;  /* 0x40c90fdb030b7423 */ /* 0x000fc80000000106 */
[----:B------:R-:W-:Y:S01]  /*0700*/  FFMA R0, R0, R11, R6 ;  /* 0x0000000b00007223 */ /* 0x000fe20000000006 */
[----:B---3--:R-:W-:Y:S06]  /*0710*/  @!P0 BRA `(.L_x_47) ;  /* 0x00000000000c8947 */ /* 0x008fec0003800000 */
[----:B------:R-:W-:Y:S01]  /*0720*/  HFMA2 R0, -RZ, RZ, 2.392578125, 0.0004794597625732421875 ;  /* 0x40c90fdbff007431 */ /* 0x000fe200000001ff */
[----:B------:R-:W-:-:S07]  /*0730*/  MOV R8, 0x750 ;  /* 0x0000075000087802 */ /* 0x000fce0000000f00 */
[----:B01----:R-:W-:Y:S05]  /*0740*/  CALL.REL.NOINC `($__internal_1_$__cuda_sm3x_div_rn_noftz_f32_slowpath) ;  /* 0x0000000800d47944 */ /* 0x003fea0003c00000 */
.L_x_47:
[----:B------:R-:W-:-:S07]  /*0750*/  IMAD.MOV.U32 R6, RZ, RZ, R7 ;  /* 0x000000ffff067224 */ /* 0x000fce00078e0007 */
.L_x_48:
[----:B---3--:R-:W-:Y:S02]  /*0760*/  I2FP.F32.S32 R3, R6 ;  /* 0x0000000600037245 */ /* 0x008fe40000201400 */
[C---:B------:R-:W-:Y:S02]  /*0770*/  LEA R10, R6.reuse, UR10, 0x2 ;  /* 0x0000000a060a7c11 */ /* 0x040fe4000f8e10ff */
[----:B------:R-:W-:Y:S01]  /*0780*/  LEA R11, R6, UR4, 0x2 ;  /* 0x00000004060b7c11 */ /* 0x000fe2000f8e10ff */
[----:B------:R-:W-:Y:S01]  /*0790*/  FMUL R3, R3, R0 ;  /* 0x0000000003037220 */ /* 0x000fe20000400000 */
[----:B------:R-:W-:-:S03]  /*07a0*/  IMAD.IADD R6, R5, 0x1, R6 ;  /* 0x0000000105067824 */ /* 0x000fc600078e0206 */
[----:B0-----:R-:W-:Y:S02]  /*07b0*/  FMUL.RZ R12, R3, 0.15915493667125701904 ;  /* 0x3e22f983030c7820 */ /* 0x001fe4000040c000 */
[----:B------:R-:W-:Y:S02]  /*07c0*/  ISETP.GE.AND P0, PT, R6, UR9, PT ;  /* 0x0000000906007c0c */ /* 0x000fe4000bf06270 */
[----:B------:R-:W0:Y:S08]  /*07d0*/  MUFU.SIN R3, R12 ;  /* 0x0000000c00037308 */ /* 0x000e300000000400 */
[----:B------:R-:W2:Y:S01]  /*07e0*/  MUFU.COS R8, R12 ;  /* 0x0000000c00087308 */ /* 0x000ea20000000000 */
[----:B0-----:R3:W-:Y:S04]  /*07f0*/  STS [R10], R3 ;  /* 0x000000030a007388 */ /* 0x0017e80000000800 */
[----:B--2---:R3:W-:Y:S01]  /*0800*/  STS [R11], R8 ;  /* 0x000000080b007388 */ /* 0x0047e20000000800 */
[----:B------:R-:W-:Y:S05]  /*0810*/  @!P0 BRA `(.L_x_48) ;  /* 0xfffffffc00d08947 */ /* 0x000fea000383ffff */
.L_x_46:
[----:B------:R-:W-:Y:S05]  /*0820*/  BSYNC.RECONVERGENT B0 ;  /* 0x0000000000007941 */ /* 0x000fea0003800200 */
.L_x_45:
[----:B---3--:R-:W2:Y:S08]  /*0830*/  LDC R3, c[0x0][0x390] ;  /* 0x0000e400ff037b82 */ /* 0x008eb00000000800 */
[----:B------:R-:W-:Y:S01]  /*0840*/  BAR.SYNC.DEFER_BLOCKING 0x0 ;  /* 0x0000000000007b1d */ /* 0x000fe20000010000 */
[----:B--2---:R-:W-:-:S13]  /*0850*/  ISETP.GE.AND P0, PT, R2, R3, PT ;  /* 0x000000030200720c */ /* 0x004fda0003f06270 */
[----:B------:R-:W-:Y:S05]  /*0860*/  @P0 EXIT ;  /* 0x000000000000094d */ /* 0x000fea0003800000 */
[----:B------:R-:W-:Y:S01]  /*0870*/  ULOP3.LUT UR4, UR9, 0x7ffffffc, URZ, 0xc0, !UPT ;  /* 0x7ffffffc09047892 */ /* 0x000fe2000f8ec0ff */
[----:B------:R-:W-:Y:S01]  /*0880*/  IADD3 R6, PT, PT, R3, -0x1, RZ ;  /* 0xffffffff03067810 */ /* 0x000fe20007ffe0ff */
[----:B------:R-:W-:Y:S02]  /*0890*/  ULEA UR11, UR9, UR10, 0x2 ;  /* 0x0000000a090b7291 */ /* 0x000fe4000f8e10ff */
[----:B------:R-:W-:Y:S02]  /*08a0*/  ULOP3.LUT UR12, UR9, 0x3, URZ, 0xc0, !UPT ;  /* 0x00000003090c7892 */ /* 0x000fe4000f8ec0ff */
[----:B------:R-:W-:-:S12]  /*08b0*/  UIADD3 UR7, UPT, UPT, -UR4, URZ, URZ ;  /* 0x000000ff04077290 */ /* 0x000fd8000fffe1ff */
.L_x_63:
[----:B01----:R-:W-:Y:S02]  /*08c0*/  IADD3 R3, PT, PT, R5, -0x1, R2 ;  /* 0xffffffff05037810 */ /* 0x003fe40007ffe002 */
[----:B------:R-:W-:Y:S02]  /*08d0*/  VIMNMX R8, PT, PT, R2, UR5, !PT ;  /* 0x0000000502087c48 */ /* 0x000fe4000ffe0100 */
[----:B01----:R-:W-:-:S04]  /*08e0*/  VIMNMX.U32 R15, PT, PT, R6, R3, PT ;  /* 0x00000003060f7248 */ /* 0x003fc80003fe0000 */
[----:B------:R-:W-:-:S13]  /*08f0*/  ISETP.GT.AND P0, PT, R8, R15, PT ;  /* 0x0000000f0800720c */ /* 0x000fda0003f04270 */
[----:B------:R-:W-:Y:S05]  /*0900*/  @P0 BRA `(.L_x_49) ;  /* 0x0000000800500947 */ /* 0x000fea0003800000 */
[----:B------:R-:W-:Y:S01]  /*0910*/  IADD3 R14, PT, PT, R15, UR9, -R8 ;  /* 0x000000090f0e7c10 */ /* 0x000fe2000fffe808 */
[----:B------:R-:W-:Y:S03]  /*0920*/  BSSY.RECONVERGENT B0, `(.L_x_50) ;  /* 0x000000f000007945 */ /* 0x000fe60003800200 */
[----:B------:R-:W-:-:S13]  /*0930*/  ISETP.GE.AND P0, PT, R7, R14, PT ;  /* 0x0000000e0700720c */ /* 0x000fda0003f06270 */
[----:B------:R-:W-:Y:S05]  /*0940*/  @P0 BRA `(.L_x_51) ;  /* 0x0000000000300947 */ /* 0x000fea0003800000 */
[----:B------:R-:W0:Y:S01]  /*0950*/  LDC.64 R10, c[0x0][0x380] ;  /* 0x0000e000ff0a7b82 */ /* 0x000e220000000a00 */
[----:B------:R-:W-:Y:S02]  /*0960*/  IMAD.U32 R17, RZ, RZ, UR9 ;  /* 0x00000009ff117e24 */ /* 0x000fe4000f8e00ff */
[----:B------:R-:W-:-:S03]  /*0970*/  IMAD.MOV.U32 R0, RZ, RZ, R7 ;  /* 0x000000ffff007224 */ /* 0x000fc600078e0007 */
[----:B------:R-:W-:-:S07]  /*0980*/  IADD3 R17, PT, PT, R8, 0x1, -R17 ;  /* 0x0000000108117810 */ /* 0x000fce0007ffe811 */
.L_x_52:
[----:B------:R-:W-:-:S05]  /*0990*/  IADD3 R13, PT, PT, R17, R0, RZ ;  /* 0x00000000110d7210 */ /* 0x000fca0007ffe0ff */
[----:B01----:R-:W-:-:S06]  /*09a0*/  IMAD.WIDE R12, R13, 0x4, R10 ;  /* 0x000000040d0c7825 */ /* 0x003fcc00078e020a */
[----:B------:R-:W2:Y:S01]  /*09b0*/  LDG.E.CONSTANT R12, desc[UR14][R12.64] ;  /* 0x0000000e0c0c7981 */ /* 0x000ea2000c1e9900 */
[----:B------:R-:W-:Y:S01]  /*09c0*/  LEA R3, R0, UR11, 0x2 ;  /* 0x0000000b00037c11 */ /* 0x000fe2000f8e10ff */
[----:B------:R-:W-:-:S05]  /*09d0*/  IMAD.IADD R0, R5, 0x1, R0 ;  /* 0x0000000105007824 */ /* 0x000fca00078e0200 */
[----:B------:R-:W-:Y:S01]  /*09e0*/  ISETP.GE.AND P0, PT, R0, R14, PT ;  /* 0x0000000e0000720c */ /* 0x000fe20003f06270 */
[----:B--2---:R1:W-:-:S12]  /*09f0*/  STS [R3], R12 ;  /* 0x0000000c03007388 */ /* 0x0043d80000000800 */
[----:B------:R-:W-:Y:S05]  /*0a00*/  @!P0 BRA `(.L_x_52) ;  /* 0xfffffffc00e08947 */ /* 0x000fea000383ffff */
.L_x_51:
[----:B------:R-:W-:Y:S05]  /*0a10*/  BSYNC.RECONVERGENT B0 ;  /* 0x0000000000007941 */ /* 0x000fea0003800200 */
.L_x_50:
[----:B------:R-:W-:Y:S01]  /*0a20*/  IMAD.IADD R11, R7, 0x1, R2 ;  /* 0x00000001070b7824 */ /* 0x000fe200078e0202 */
[----:B------:R-:W-:Y:S04]  /*0a30*/  BAR.SYNC.DEFER_BLOCKING 0x0 ;  /* 0x0000000000007b1d */ /* 0x000fe80000010000 */
[C---:B------:R-:W-:Y:S02]  /*0a40*/  ISETP.GT.AND P0, PT, R11.reuse, R15, PT ;  /* 0x0000000f0b00720c */ /* 0x040fe40003f04270 */
[----:B------:R-:W-:Y:S02]  /*0a50*/  BSSY.RECONVERGENT B0, `(.L_x_53) ;  /* 0x000007e000007945 */ /* 0x000fe40003800200 */
[----:B------:R-:W-:-:S13]  /*0a60*/  ISETP.LT.OR P0, PT, R11, R8, P0 ;  /* 0x000000080b00720c */ /* 0x000fda0000701670 */
[----:B------:R-:W-:Y:S05]  /*0a70*/  @P0 BRA `(.L_x_54) ;  /* 0x0000000400ec0947 */ /* 0x000fea0003800000 */
[----:B------:R-:W-:Y:S01]  /*0a80*/  UISETP.GE.U32.AND UP0, UPT, UR9, 0x4, UPT ;  /* 0x000000040900788c */ /* 0x000fe2000bf06070 */
[----:B------:R-:W-:Y:S01]  /*0a90*/  IADD3 R0, PT, PT, -R8, R11, RZ ;  /* 0x0000000b08007210 */ /* 0x000fe20007ffe1ff */
[----:B------:R-:W-:Y:S01]  /*0aa0*/  IMAD.MOV.U32 R8, RZ, RZ, RZ ;  /* 0x000000ffff087224 */ /* 0x000fe200078e00ff */
[----:B------:R-:W-:Y:S01]  /*0ab0*/  UMOV UR4, URZ ;  /* 0x000000ff00047c82 */ /* 0x000fe20008000000 */
[----:B-1----:R-:W-:-:S05]  /*0ac0*/  IMAD.MOV.U32 R3, RZ, RZ, RZ ;  /* 0x000000ffff037224 */ /* 0x002fca00078e00ff */
[----:B------:R-:W-:Y:S05]  /*0ad0*/  BRA.U !UP0, `(.L_x_55) ;  /* 0x0000000108807547 */ /* 0x000fea000b800000 */
[----:B------:R-:W0:Y:S01]  /*0ae0*/  S2UR UR6, SR_CgaCtaId ;  /* 0x00000000000679c3 */ /* 0x000e220000008800 */
[----:B------:R-:W-:Y:S01]  /*0af0*/  MOV R13, UR9 ;  /* 0x00000009000d7c02 */ /* 0x000fe20008000f00 */
[----:B------:R-:W-:Y:S01]  /*0b00*/  UMOV UR4, 0x400 ;  /* 0x0000040000047882 */ /* 0x000fe20000000000 */
[----:B------:R-:W-:Y:S01]  /*0b10*/  IMAD.MOV.U32 R8, RZ, RZ, RZ ;  /* 0x000000ffff087224 */ /* 0x000fe200078e00ff */
[----:B------:R-:W-:Y:S02]  /*0b20*/  ULOP3.LUT UR8, UR9, 0x7ffffffc, URZ, 0xc0, !UPT ;  /* 0x7ffffffc09087892 */ /* 0x000fe4000f8ec0ff */
[----:B------:R-:W-:-:S05]  /*0b30*/  IMAD R10, R13, 0x2, R0 ;  /* 0x000000020d0a7824 */ /* 0x000fca00078e0200 */
[----:B------:R-:W-:Y:S01]  /*0b40*/  SHF.L.U32 R23, R10, 0x2, RZ ;  /* 0x000000020a177819 */ /* 0x000fe200000006ff */
[----:B0-----:R-:W-:-:S03]  /*0b50*/  ULEA UR4, UR6, UR4, 0x18 ;  /* 0x0000000406047291 */ /* 0x001fc6000f8ec0ff */
[----:B------:R-:W-:-:S09]  /*0b60*/  UMOV UR6, UR7 ;  /* 0x0000000700067c82 */ /* 0x000fd20008000000 */
.L_x_56:
[----:B------:R-:W-:Y:S02]  /*0b70*/  ULEA UR13, UR9, UR4, 0x2 ;  /* 0x00000004090d7291 */ /* 0x000fe4000f8e10ff */
[----:B------:R-:W-:Y:S01]  /*0b80*/  LDS R10, [R23+UR4] ;  /* 0x00000004170a7984 */ /* 0x000fe20008000800 */
[----:B------:R-:W-:-:S03]  /*0b90*/  UIADD3 UR6, UPT, UPT, UR6, 0x4, URZ ;  /* 0x0000000406067890 */ /* 0x000fc6000fffe0ff */
[----:B------:R-:W0:Y:S01]  /*0ba0*/  LDS.128 R12, [UR4] ;  /* 0x00000004ff0c7984 */ /* 0x000e220008000c00 */
[----:B------:R-:W-:-:S03]  /*0bb0*/  UISETP.NE.AND UP0, UPT, UR6, URZ, UPT ;  /* 0x000000ff0600728c */ /* 0x000fc6000bf05270 */
[----:B------:R-:W1:Y:S04]  /*0bc0*/  LDS R17, [UR13] ;  /* 0x0000000dff117984 */ /* 0x000e680008000800 */
[----:B------:R-:W2:Y:S04]  /*0bd0*/  LDS R16, [R23+UR4+0x4] ;  /* 0x0000040417107984 */ /* 0x000ea80008000800 */
[----:B------:R-:W3:Y:S04]  /*0be0*/  LDS R18, [UR13+0x4] ;  /* 0x0000040dff127984 */ /* 0x000ee80008000800 */
[----:B------:R-:W4:Y:S04]  /*0bf0*/  LDS R20, [R23+UR4+0x8] ;  /* 0x0000080417147984 */ /* 0x000f280008000800 */
[----:B------:R-:W5:Y:S04]  /*0c00*/  LDS R19, [UR13+0x8] ;  /* 0x0000080dff137984 */ /* 0x000f680008000800 */
[----:B------:R-:W5:Y:S01]  /*0c10*/  LDS R22, [R23+UR4+0xc] ;  /* 0x00000c0417167984 */ /* 0x000f620008000800 */
[----:B------:R-:W-:-:S03]  /*0c20*/  UIADD3 UR4, UPT, UPT, UR4, 0x10, URZ ;  /* 0x0000001004047890 */ /* 0x000fc6000fffe0ff */
[----:B------:R-:W5:Y:S01]  /*0c30*/  LDS R21, [UR13+0xc] ;  /* 0x00000c0dff157984 */ /* 0x000f620008000800 */
[C---:B0-----:R-:W-:Y:S01]  /*0c40*/  FFMA R12, R10.reuse, R12, R3 ;  /* 0x0000000c0a0c7223 */ /* 0x041fe20000000003 */
[----:B-1----:R-:W-:-:S03]  /*0c50*/  FFMA R17, R10, R17, R8 ;  /* 0x000000110a117223 */ /* 0x002fc60000000008 */
[----:B--2---:R-:W-:Y:S01]  /*0c60*/  FFMA R13, R13, R16, R12 ;  /* 0x000000100d0d7223 */ /* 0x004fe2000000000c */
[----:B---3--:R-:W-:-:S03]  /*0c70*/  FFMA R17, R16, R18, R17 ;  /* 0x0000001210117223 */ /* 0x008fc60000000011 */
[----:B----4-:R-:W-:Y:S01]  /*0c80*/  FFMA R14, R14, R20, R13 ;  /* 0x000000140e0e7223 */ /* 0x010fe2000000000d */
[----:B-----5:R-:W-:-:S03]  /*0c90*/  FFMA R17, R20, R19, R17 ;  /* 0x0000001314117223 */ /* 0x020fc60000000011 */
[----:B------:R-:W-:Y:S01]  /*0ca0*/  FFMA R3, R15, R22, R14 ;  /* 0x000000160f037223 */ /* 0x000fe2000000000e */
[----:B------:R-:W-:Y:S01]  /*0cb0*/  FFMA R8, R22, R21, R17 ;  /* 0x0000001516087223 */ /* 0x000fe20000000011 */
[----:B------:R-:W-:Y:S06]  /*0cc0*/  BRA.U UP0, `(.L_x_56) ;  /* 0xfffffffd00a87547 */ /* 0x000fec000b83ffff */
[----:B------:R-:W-:-:S05]  /*0cd0*/  UMOV UR4, UR8 ;  /* 0x0000000800047c82 */ /* 0x000fca0008000000 */
.L_x_55:
[----:B------:R-:W-:-:S09]  /*0ce0*/  UISETP.NE.AND UP0, UPT, UR12, URZ, UPT ;  /* 0x000000ff0c00728c */ /* 0x000fd2000bf05270 */
[----:B------:R-:W-:Y:S05]  /*0cf0*/  BRA.U !UP0, `(.L_x_57) ;  /* 0x0000000108607547 */ /* 0x000fea000b800000 */
[----:B------:R-:W0:Y:S01]  /*0d00*/  S2UR UR8, SR_CgaCtaId ;  /* 0x00000000000879c3 */ /* 0x000e220000008800 */
[----:B------:R-:W-:Y:S01]  /*0d10*/  UMOV UR6, 0x400 ;  /* 0x0000040000067882 */ /* 0x000fe20000000000 */
[----:B------:R-:W-:Y:S01]  /*0d20*/  VIADD R0, R0, UR4 ;  /* 0x0000000400007c36 */ /* 0x000fe20008000000 */
[----:B------:R-:W-:-:S04]  /*0d30*/  UISETP.NE.AND UP0, UPT, UR12, 0x1, UPT ;  /* 0x000000010c00788c */ /* 0x000fc8000bf05270 */
[----:B------:R-:W-:-:S05]  /*0d40*/  LEA R16, R0, UR11, 0x2 ;  /* 0x0000000b00107c11 */ /* 0x000fca000f8e10ff */
[----:B------:R-:W-:Y:S01]  /*0d50*/  LDS R17, [R16] ;  /* 0x0000000010117984 */ /* 0x000fe20000000800 */
[----:B0-----:R-:W-:Y:S02]  /*0d60*/  ULEA UR6, UR8, UR6, 0x18 ;  /* 0x0000000608067291 */ /* 0x001fe4000f8ec0ff */
[----:B------:R-:W-:Y:S02]  /*0d70*/  ULEA UR8, UR4, UR10, 0x2 ;  /* 0x0000000a04087291 */ /* 0x000fe4000f8e10ff */
[----:B------:R-:W-:-:S07]  /*0d80*/  ULEA UR4, UR4, UR6, 0x2 ;  /* 0x0000000604047291 */ /* 0x000fce000f8e10ff */
[----:B------:R-:W0:Y:S04]  /*0d90*/  LDS R0, [UR8] ;  /* 0x00000008ff007984 */ /* 0x000e280008000800 */
[----:B------:R-:W1:Y:S01]  /*0da0*/  LDS.128 R12, [UR4] ;  /* 0x00000004ff0c7984 */ /* 0x000e620008000c00 */
[C---:B0-----:R-:W-:Y:S01]  /*0db0*/  FFMA R8, R17.reuse, R0, R8 ;  /* 0x0000000011087223 */ /* 0x041fe20000000008 */
[----:B-1----:R-:W-:Y:S01]  /*0dc0*/  FFMA R3, R17, R12, R3 ;  /* 0x0000000c11037223 */ /* 0x002fe20000000003 */
[----:B------:R-:W-:Y:S06]  /*0dd0*/  BRA.U !UP0, `(.L_x_57) ;  /* 0x0000000108287547 */ /* 0x000fec000b800000 */
[----:B------:R-:W-:Y:S01]  /*0de0*/  UISETP.NE.AND UP0, UPT, UR12, 0x2, UPT ;  /* 0x000000020c00788c */ /* 0x000fe2000bf05270 */
[----:B------:R-:W0:Y:S04]  /*0df0*/  LDS R0, [R16+0x4] ;  /* 0x0000040010007984 */ /* 0x000e280000000800 */
[----:B------:R-:W1:Y:S01]  /*0e00*/  LDS R15, [UR8+0x4] ;  /* 0x00000408ff0f7984 */ /* 0x000e620008000800 */
[----:B------:R-:W-:-:S13]  /*0e10*/  PLOP3.LUT P0, PT, PT, PT, UP0, 0x80, 0x8 ;  /* 0x000000000008781c */ /* 0x000fda0003f0f008 */
[----:B------:R-:W2:Y:S04]  /*0e20*/  @P0 LDS R10, [R16+0x8] ;  /* 0x00000800100a0984 */ /* 0x000ea80000000800 */
[----:B------:R-:W3:Y:S01]  /*0e30*/  @P0 LDS R17, [UR8+0x8] ;  /* 0x00000808ff110984 */ /* 0x000ee20008000800 */
[C---:B0-----:R-:W-:Y:S01]  /*0e40*/  FFMA R3, R0.reuse, R13, R3 ;  /* 0x0000000d00037223 */ /* 0x041fe20000000003 */
[----:B-1----:R-:W-:-:S03]  /*0e50*/  FFMA R8, R0, R15, R8 ;  /* 0x0000000f00087223 */ /* 0x002fc60000000008 */
[C---:B--2---:R-:W-:Y:S01]  /*0e60*/  @P0 FFMA R3, R10.reuse, R14, R3 ;  /* 0x0000000e0a030223 */ /* 0x044fe20000000003 */
[----:B---3--:R-:W-:-:S07]  /*0e70*/  @P0 FFMA R8, R10, R17, R8 ;  /* 0x000000110a080223 */ /* 0x008fce0000000008 */
.L_x_57:
        /* <DEDUP_REMOVED lines=13> */
[----:B------:R-:W-:-:S07]  /*0f50*/  MOV R8, 0xf70 ;  /* 0x00000f7000087802 */ /* 0x000fce0000000f00 */
[----:B------:R-:W-:Y:S05]  /*0f60*/  CALL.REL.NOINC `($__internal_1_$__cuda_sm3x_div_rn_noftz_f32_slowpath) ;  /* 0x0000000000cc7944 */ /* 0x000fea0003c00000 */
.L_x_61:
[----:B------:R-:W-:Y:S05]  /*0f70*/  BSYNC.RECONVERGENT B2 ;  /* 0x0000000000027941 */ /* 0x000fea0003800200 */
.L_x_60:
        /* <DEDUP_REMOVED lines=20> */
.L_x_59:
[----:B------:R-:W-:Y:S01]  /*10c0*/  IMAD.MOV.U32 R0, RZ, RZ, 0x40490fdb ;  /* 0x40490fdbff007424 */ /* 0x000fe200078e00ff */
[----:B------:R-:W-:-:S04]  /*10d0*/  FSETP.GEU.AND P0, PT, R8, RZ, PT ;  /* 0x000000ff0800720b */ /* 0x000fc80003f0e000 */
[----:B------:R-:W-:-:S09]  /*10e0*/  FSEL R0, -R0, 3.1415927410125732422, !P0 ;  /* 0x40490fdb00007808 */ /* 0x000fd20004000100 */
.L_x_62:
[----:B------:R-:W-:Y:S05]  /*10f0*/  BSYNC.RECONVERGENT B1 ;  /* 0x0000000000017941 */ /* 0x000fea0003800200 */
.L_x_58:
[----:B------:R-:W-:Y:S01]  /*1100*/  FSETP.GEU.AND P0, PT, R3, RZ, PT ;  /* 0x000000ff0300720b */ /* 0x000fe20003f0e000 */
[----:B------:R-:W0:Y:S01]  /*1110*/  LDC.64 R12, c[0x0][0x3a0] ;  /* 0x0000e800ff0c7b82 */ /* 0x000e220000000a00 */
[----:B------:R-:W-:-:S07]  /*1120*/  LEA R11, R4, R11, 0x1 ;  /* 0x0000000b040b7211 */ /* 0x000fce00078e08ff */
[----:B------:R-:W1:Y:S04]  /*1130*/  LDC R15, c[0x0][0x390] ;  /* 0x0000e400ff0f7b82 */ /* 0x000e680000000800 */
[----:B------:R-:W-:-:S05]  /*1140*/  @!P0 FADD R0, R0, 3.1415927410125732422 ;  /* 0x40490fdb00008421 */ /* 0x000fca0000000000 */
[C---:B------:R-:W-:Y:S01]  /*1150*/  FSETP.GEU.AND P0, PT, R0.reuse, -1.5707963705062866211, PT ;  /* 0xbfc90fdb0000780b */ /* 0x040fe20003f0e000 */
[----:B------:R-:W-:Y:S01]  /*1160*/  FADD R0, R0, 1.5707963705062866211 ;  /* 0x3fc90fdb00007421 */ /* 0x000fe20000000000 */
[----:B0-----:R-:W-:-:S11]  /*1170*/  IMAD.WIDE R10, R11, 0x4, R12 ;  /* 0x000000040b0a7825 */ /* 0x001fd600078e020c */
[----:B------:R-:W-:Y:S01]  /*1180*/  @!P0 FADD R0, R0, 6.2831854820251464844 ;  /* 0x40c90fdb00008421 */ /* 0x000fe20000000000 */
[----:B-1----:R-:W-:-:S04]  /*1190*/  IMAD.WIDE R12, R15, 0x4, R10 ;  /* 0x000000040f0c7825 */ /* 0x002fc800078e020a */
[----:B------:R-:W-:-:S13]  /*11a0*/  FSETP.GT.AND P0, PT, R0, 6.2831854820251464844, PT ;  /* 0x40c90fdb0000780b */ /* 0x000fda0003f04000 */
        /* <DEDUP_REMOVED lines=8> */
.L_x_54:
[----:B------:R-:W-:Y:S05]  /*1230*/  BSYNC.RECONVERGENT B0 ;  /* 0x0000000000007941 */ /* 0x000fea0003800200 */
.L_x_53:
[----:B------:R-:W-:Y:S06]  /*1240*/  BAR.SYNC.DEFER_BLOCKING 0x0 ;  /* 0x0000000000007b1d */ /* 0x000fec0000010000 */
.L_x_49:
[----:B------:R-:W2:Y:S01]  /*1250*/  LDCU UR4, c[0x0][0x390] ;  /* 0x00007200ff0477ac */ /* 0x000ea20008000800 */
[----:B------:R-:W-:-:S05]  /*1260*/  IMAD.IADD R2, R9, 0x1, R2 ;  /* 0x0000000109027824 */ /* 0x000fca00078e0202 */
[----:B--2---:R-:W-:-:S13]  /*1270*/  ISETP.GE.AND P0, PT, R2, UR4, PT ;  /* 0x0000000402007c0c */ /* 0x004fda000bf06270 */
[----:B------:R-:W-:Y:S05]  /*1280*/  @!P0 BRA `(.L_x_63) ;  /* 0xfffffff4008c8947 */ /* 0x000fea000383ffff */
[----:B------:R-:W-:Y:S05]  /*1290*/  EXIT ;  /* 0x000000000000794d */ /* 0x000fea0003800000 */
        .weak           $__internal_1_$__cuda_sm3x_div_rn_noftz_f32_slowpath
        .type           $__internal_1_$__cuda_sm3x_div_rn_noftz_f32_slowpath,@function
        .size           $__internal_1_$__cuda_sm3x_div_rn_noftz_f32_slowpath,(.L_x_77 - $__internal_1_$__cuda_sm3x_div_rn_noftz_f32_slowpath)
$__internal_1_$__cuda_sm3x_div_rn_noftz_f32_slowpath:
[--C-:B------:R-:W-:Y:S01]  /*12a0*/  SHF.R.U32.HI R12, RZ, 0x17, R3.reuse ;  /* 0x00000017ff0c7819 */ /* 0x100fe20000011603 */
[----:B------:R-:W-:Y:S01]  /*12b0*/  BSSY.RECONVERGENT B3, `(.L_x_64) ;  /* 0x0000063000037945 */ /* 0x000fe20003800200 */
[----:B------:R-:W-:Y:S01]  /*12c0*/  SHF.R.U32.HI R10, RZ, 0x17, R0 ;  /* 0x00000017ff0a7819 */ /* 0x000fe20000011600 */
[----:B------:R-:W-:Y:S01]  /*12d0*/  IMAD.MOV.U32 R13, RZ, RZ, R3 ;  /* 0x000000ffff0d7224 */ /* 0x000fe200078e0003 */
        /* <DEDUP_REMOVED lines=29> */
[----:B------:R-:W-:Y:S01]  /*14b0*/  @!P1 FFMA R13, R3, 1.84467440737095516160e+19, RZ ;  /* 0x5f800000030d9823 */ /* 0x000fe200000000ff */
[----:B------:R-:W-:-:S07]  /*14c0*/  @!P1 VIADD R10, R10, 0x40 ;  /* 0x000000400a0a9836 */ /* 0x000fce0000000000 */
.L_x_65:
[----:B------:R-:W-:Y:S01]  /*14d0*/  LEA R14, R12, 0xc0800000, 0x17 ;  /* 0xc08000000c0e7811 */ /* 0x000fe200078eb8ff */
[----:B------:R-:W-:Y:S03]  /*14e0*/  BSSY.RECONVERGENT B4, `(.L_x_70) ;  /* 0x0000036000047945 */ /* 0x000fe60003800200 */
[----:B------:R-:W-:Y:S01]  /*14f0*/  IADD3 R14, PT, PT, -R14, R13, RZ ;  /* 0x0000000d0e0e7210 */ /* 0x000fe20007ffe1ff */
[----:B------:R-:W-:-:S03]  /*1500*/  VIADD R13, R16, 0xffffff81 ;  /* 0xffffff81100d7836 */ /* 0x000fc60000000000 */
[----:B------:R-:W0:Y:S01]  /*1510*/  MUFU.RCP R15, R14 ;  /* 0x0000000e000f7308 */ /* 0x000e220000001000 */
[----:B------:R-:W-:Y:S01]  /*1520*/  FADD.FTZ R17, -R14, -RZ ;  /* 0x800000ff0e117221 */ /* 0x000fe20000010100 */
[C---:B------:R-:W-:Y:S01]  /*1530*/  IMAD R0, R13.reuse, -0x800000, R0 ;  /* 0xff8000000d007824 */ /* 0x040fe200078e0200 */
[----:B------:R-:W-:-:S05]  /*1540*/  IADD3 R13, PT, PT, R13, 0x7f, -R12 ;  /* 0x0000007f0d0d7810 */ /* 0x000fca0007ffe80c */
[----:B------:R-:W-:Y:S02]  /*1550*/  IMAD.IADD R13, R13, 0x1, R10 ;  /* 0x000000010d0d7824 */ /* 0x000fe400078e020a */
[----:B0-----:R-:W-:-:S04]  /*1560*/  FFMA R16, R15, R17, 1 ;  /* 0x3f8000000f107423 */ /* 0x001fc80000000011 */
        /* <DEDUP_REMOVED lines=20> */
[-CC-:B------:R-:W-:Y:S01]  /*16b0*/  FFMA.RM R13, R18, R16.reuse, R15.reuse ;  /* 0x00000010120d7223 */ /* 0x180fe2000000400f */
[C---:B------:R-:W-:Y:S02]  /*16c0*/  ISETP.NE.AND P2, PT, R14.reuse, RZ, PT ;  /* 0x000000ff0e00720c */ /* 0x040fe40003f45270 */
[----:B------:R-:W-:Y:S02]  /*16d0*/  ISETP.NE.AND P1, PT, R14, RZ, PT ;  /* 0x000000ff0e00720c */ /* 0x000fe40003f25270 */
[----:B------:R-:W-:Y:S01]  /*16e0*/  LOP3.LUT R12, R10, 0x7fffff, RZ, 0xc0, !PT ;  /* 0x007fffff0a0c7812 */ /* 0x000fe200078ec0ff */
[----:B------:R-:W-:Y:S01]  /*16f0*/  FFMA.RP R10, R18, R16, R15 ;  /* 0x00000010120a7223 */ /* 0x000fe2000000800f */
[C---:B------:R-:W-:Y:S01]  /*1700*/  VIADD R15, R14.reuse, 0x20 ;  /* 0x000000200e0f7836 */ /* 0x040fe20000000000 */
[----:B------:R-:W-:Y:S02]  /*1710*/  IADD3 R14, PT, PT, -R14, RZ, RZ ;  /* 0x000000ff0e0e7210 */ /* 0x000fe40007ffe1ff */
        /* <DEDUP_REMOVED lines=10> */
[----:B------:R-:W-:-:S05]  /*17c0*/  LOP3.LUT R10, R10, R13, RZ, 0xc0, !PT ;  /* 0x0000000d0a0a7212 */ /* 0x000fca00078ec0ff */
[----:B------:R-:W-:-:S05]  /*17d0*/  IMAD.IADD R15, R15, 0x1, R10 ;  /* 0x000000010f0f7824 */ /* 0x000fca00078e020a */
[----:B------:R-:W-:Y:S01]  /*17e0*/  LOP3.LUT R0, R15, R0, RZ, 0xfc, !PT ;  /* 0x000000000f007212 */ /* 0x000fe200078efcff */
[----:B------:R-:W-:Y:S06]  /*17f0*/  BRA `(.L_x_73) ;  /* 0x0000000000107947 */ /* 0x000fec0003800000 */
.L_x_72:
[----:B------:R-:W-:-:S04]  /*1800*/  LOP3.LUT R0, R0, 0x80000000, RZ, 0xc0, !PT ;  /* 0x8000000000007812 */ /* 0x000fc800078ec0ff */
[----:B------:R-:W-:Y:S01]  /*1810*/  LOP3.LUT R0, R0, 0x7f800000, RZ, 0xfc, !PT ;  /* 0x7f80000000007812 */ /* 0x000fe200078efcff */
[----:B------:R-:W-:Y:S06]  /*1820*/  BRA `(.L_x_73) ;  /* 0x0000000000047947 */ /* 0x000fec0003800000 */
.L_x_71:
[----:B------:R-:W-:-:S07]  /*1830*/  LEA R0, R13, R0, 0x17 ;  /* 0x000000000d007211 */ /* 0x000fce00078eb8ff */
.L_x_73:
[----:B------:R-:W-:Y:S05]  /*1840*/  BSYNC.RECONVERGENT B4 ;  /* 0x0000000000047941 */ /* 0x000fea0003800200 */
.L_x_70:
[----:B------:R-:W-:Y:S05]  /*1850*/  BRA `(.L_x_74) ;  /* 0x0000000000207947 */ /* 0x000fea0003800000 */
.L_x_69:
[----:B------:R-:W-:-:S04]  /*1860*/  LOP3.LUT R0, R13, 0x80000000, R0, 0x48, !PT ;  /* 0x800000000d007812 */ /* 0x000fc800078e4800 */
[----:B------:R-:W-:Y:S01]  /*1870*/  LOP3.LUT R0, R0, 0x7f800000, RZ, 0xfc, !PT ;  /* 0x7f80000000007812 */ /* 0x000fe200078efcff */
[----:B------:R-:W-:Y:S06]  /*1880*/  BRA `(.L_x_74) ;  /* 0x0000000000147947 */ /* 0x000fec0003800000 */
.L_x_68:
[----:B------:R-:W-:Y:S01]  /*1890*/  LOP3.LUT R0, R13, 0x80000000, R0, 0x48, !PT ;  /* 0x800000000d007812 */ /* 0x000fe200078e4800 */
[----:B------:R-:W-:Y:S06]  /*18a0*/  BRA `(.L_x_74) ;  /* 0x00000000000c7947 */ /* 0x000fec0003800000 */
.L_x_67:
[----:B------:R-:W0:Y:S01]  /*18b0*/  MUFU.RSQ R0, -QNAN ;  /* 0xffc0000000007908 */ /* 0x000e220000001400 */
[----:B------:R-:W-:Y:S05]  /*18c0*/  BRA `(.L_x_74) ;  /* 0x0000000000047947 */ /* 0x000fea0003800000 */
.L_x_66:
[----:B------:R-:W-:-:S07]  /*18d0*/  FADD.FTZ R0, R0, R3 ;  /* 0x0000000300007221 */ /* 0x000fce0000010000 */
.L_x_74:
[----:B------:R-:W-:Y:S05]  /*18e0*/  BSYNC.RECONVERGENT B3 ;  /* 0x0000000000037941 */ /* 0x000fea0003800200 */
.L_x_64:
[----:B------:R-:W-:Y:S02]  /*18f0*/  HFMA2 R13, -RZ, RZ, 0, 0 ;  /* 0x00000000ff0d7431 */ /* 0x000fe400000001ff */
[----:B------:R-:W-:-:S04]  /*1900*/  IMAD.MOV.U32 R12, RZ, RZ, R8 ;  /* 0x000000ffff0c7224 */ /* 0x000fc800078e0008 */
[----:B0-----:R-:W-:Y:S05]  /*1910*/  RET.REL.NODEC R12 `(msw_batch_f32) ;  /* 0xffffffe40cb87950 */ /* 0x001fea0003c3ffff */
.L_x_75:
        /* <DEDUP_REMOVED lines=14> */
.L_x_77:


//--------------------- .nv.shared.msw_many_series_one_param_time_major_f32 --------------------------
	.section	.nv.shared.msw_many_series_one_param_time_major_f32,"aw",@nobits
	.sectionflags	@""
	.align	16
	.zero		1024


//--------------------- .nv.shared.reserved.0     --------------------------
	.section	.nv.shared.reserved.0,"aw",@nobits
	.weak		__nv_reservedSMEM_offset_0_alias
	.size		__nv_reservedSMEM_offset_0_alias, 0, 64
	.other		__nv_reservedSMEM_offset_0_alias,@"STO_CUDA_RESERVED_SHARED STV_DEFAULT"
__nv_reservedSMEM_offset_0_alias:
	.zero		0
	.zero		64


//--------------------- .nv.shared.msw_batch_f32  --------------------------
	.section	.nv.shared.msw_batch_f32,"aw",@nobits
	.sectionflags	@""
	.align	16
	.zero		1024


//--------------------- .nv.constant0.msw_many_series_one_param_time_major_f32 --------------------------
	.section	.nv.constant0.msw_many_series_one_param_time_major_f32,"a",@progbits
	.sectionflags	@""
	.align	4
.nv.constant0.msw_many_series_one_param_time_major_f32:
	.zero		936


//--------------------- .nv.constant0.msw_batch_f32 --------------------------
	.section	.nv.constant0.msw_batch_f32,"a",@progbits
	.sectionflags	@""
	.align	4
.nv.constant0.msw_batch_f32:
	.zero		936


//--------------------- SYMBOLS --------------------------

	.type		.nv.reservedSmem.offset0,@object
	.size		.nv.reservedSmem.offset0,0x4
	.type		.nv.reservedSmem.cap,@object
	.size		.nv.reservedSmem.cap,0x4
